	.target	sm_100a

	.elftype	@"ET_EXEC"


//--------------------- .note.nv.tkinfo           --------------------------
	.section	.note.nv.tkinfo,"",@"SHT_NOTE"
	.sectionflags	@"SHF_NOTE_NV_TKINFO"
	.tkinfo
        /*0018*/ 	.word	0x00000002
        /*0030*/ 	.string	""
        /*0030*/ 	.string	"ptxas"
        /*0030*/ 	.string	"Cuda compilation tools, release 13.0, V13.0.88"
        /*0030*/ 	.string	"Build cuda_13.0.r13.0/compiler.36424714_0"
        /*0030*/ 	.string	"-arch sm_100a -m 64 "



//--------------------- .note.nv.cuinfo           --------------------------
	.section	.note.nv.cuinfo,"",@"SHT_NOTE"
	.sectionflags	@"SHF_NOTE_NV_CUINFO"
        /*0018*/ 	.short	0x0002
        /*001a*/ 	.short	0x0064
        /*001c*/ 	.short	0x0082
	.zero		2


//--------------------- .nv.info                  --------------------------
	.section	.nv.info,"",@"SHT_CUDA_INFO"
	.align	4


	//----- nvinfo : EIATTR_REGCOUNT
	.align		4
        /*0000*/ 	.byte	0x04, 0x2f
        /*0002*/ 	.short	(.L_19 - .L_18)
	.align		4
.L_18:
        /*0004*/ 	.word	index@(_ZN7cutlass13device_kernelINS_4gemm6kernel13GemmUniversalIN4cute5tupleIJiiiiEEENS1_10collective13CollectiveMmaINS1_35MainloopSm100TmaUmmaWarpSpecializedILi40ELi2ELi4ENS5_IJNS4_1CILi2EEENSA_ILi1EEESC_EEEEENS5_IJNSA_ILi128EEENSA_ILi192EEENSA_ILi16EEEEEENS_6half_tENS5_IJlSC_lEEESJ_SK_NS4_8TiledMMAINS4_8MMA_AtomIJNS4_26SM100_MMA_F16BF16_2x1SM_SSISJ_SJ_fLi128ELi192ELNS4_4UMMA5MajorE0ELSP_0ELNSO_7ScaleInE0ELSQ_0EEEEEENS4_6LayoutINS5_IJSC_SC_SC_EEENS5_IJNSA_ILi0EEESV_SV_EEEEENS5_IJNS4_10UnderscoreESY_SY_EEEEENS4_18SM100_TMA_2SM_LOADENS4_14ComposedLayoutINS4_7SwizzleILi1ELi4ELi3EEENS4_18smem_ptr_flag_bitsILi16EEENST_INS5_IJNSA_ILi8EEESH_EEENS5_IJSH_SC_EEEEEEEvNS4_8identityES11_S1B_vS1C_EENS_8epilogue10collective18CollectiveEpilogueINS1E_23Sm100TmaWarpSpecializedILi3ELi2ELi32ELb1ELb0EEEJNS5_IJNSA_ILi64EEESG_SH_EEENS5_IJNST_IS1J_SC_EENST_INS5_IJNSA_ILi32EEESB_EEENS5_IJSC_NSA_ILi96EEEEEEEEEEESJ_SK_SJ_SK_NS1E_6fusion15FusionCallbacksIS1I_NS1S_17LinearCombinationISJ_fSJ_fLNS_15FloatRoundStyleE2EEES1K_S1R_JEEENS4_5SM1004TMEM4LOAD26SM100_TMEM_LOAD_32dp32b32xENS4_13SM90_TMA_LOADENS12_INS13_ILi2ELi4ELi3EEES16_NST_INS5_IJS17_S1M_EEENS5_IJS1M_SC_EEEEEEENS4_39AutoVectorizingCopyWithAssumedAlignmentILi128EEENS4_14SM90_TMA_STOREES27_S29_S29_EEEvvEEEEvNT_6ParamsE)
        /*0008*/ 	.word	0x00000073


	//----- nvinfo : EIATTR_FRAME_SIZE
	.align		4
.L_19:
        /*000c*/ 	.byte	0x04, 0x11
        /*000e*/ 	.short	(.L_21 - .L_20)
	.align		4
.L_20:
        /*0010*/ 	.word	index@($__internal_2_$__cuda_sm10x_tcgen05_guardrail_trap_unallocated_columns_being_dealloced)
        /*0014*/ 	.word	0x00000000


	//----- nvinfo : EIATTR_FRAME_SIZE
	.align		4
.L_21:
        /*0018*/ 	.byte	0x04, 0x11
        /*001a*/ 	.short	(.L_23 - .L_22)
	.align		4
.L_22:
        /*001c*/ 	.word	index@($__internal_1_$__cuda_sm10x_tcgen05_guardrail_trap_phase_invalid_during_alloc)
        /*0020*/ 	.word	0x00000000


	//----- nvinfo : EIATTR_FRAME_SIZE
	.align		4
.L_23:
        /*0024*/ 	.byte	0x04, 0x11
        /*0026*/ 	.short	(.L_25 - .L_24)
	.align		4
.L_24:
        /*0028*/ 	.word	index@($__internal_0_$__cuda_sm10x_tcgen05_guardrail_trap_col_being_dealloced_not_returned_by_alloc)
        /*002c*/ 	.word	0x00000000


	//----- nvinfo : EIATTR_FRAME_SIZE
	.align		4
.L_25:
        /*0030*/ 	.byte	0x04, 0x11
        /*0032*/ 	.short	(.L_27 - .L_26)
	.align		4
.L_26:
        /*0034*/ 	.word	index@(_ZN7cutlass13device_kernelINS_4gemm6kernel13GemmUniversalIN4cute5tupleIJiiiiEEENS1_10collective13CollectiveMmaINS1_35MainloopSm100TmaUmmaWarpSpecializedILi40ELi2ELi4ENS5_IJNS4_1CILi2EEENSA_ILi1EEESC_EEEEENS5_IJNSA_ILi128EEENSA_ILi192EEENSA_ILi16EEEEEENS_6half_tENS5_IJlSC_lEEESJ_SK_NS4_8TiledMMAINS4_8MMA_AtomIJNS4_26SM100_MMA_F16BF16_2x1SM_SSISJ_SJ_fLi128ELi192ELNS4_4UMMA5MajorE0ELSP_0ELNSO_7ScaleInE0ELSQ_0EEEEEENS4_6LayoutINS5_IJSC_SC_SC_EEENS5_IJNSA_ILi0EEESV_SV_EEEEENS5_IJNS4_10UnderscoreESY_SY_EEEEENS4_18SM100_TMA_2SM_LOADENS4_14ComposedLayoutINS4_7SwizzleILi1ELi4ELi3EEENS4_18smem_ptr_flag_bitsILi16EEENST_INS5_IJNSA_ILi8EEESH_EEENS5_IJSH_SC_EEEEEEEvNS4_8identityES11_S1B_vS1C_EENS_8epilogue10collective18CollectiveEpilogueINS1E_23Sm100TmaWarpSpecializedILi3ELi2ELi32ELb1ELb0EEEJNS5_IJNSA_ILi64EEESG_SH_EEENS5_IJNST_IS1J_SC_EENST_INS5_IJNSA_ILi32EEESB_EEENS5_IJSC_NSA_ILi96EEEEEEEEEEESJ_SK_SJ_SK_NS1E_6fusion15FusionCallbacksIS1I_NS1S_17LinearCombinationISJ_fSJ_fLNS_15FloatRoundStyleE2EEES1K_S1R_JEEENS4_5SM1004TMEM4LOAD26SM100_TMEM_LOAD_32dp32b32xENS4_13SM90_TMA_LOADENS12_INS13_ILi2ELi4ELi3EEES16_NST_INS5_IJS17_S1M_EEENS5_IJS1M_SC_EEEEEEENS4_39AutoVectorizingCopyWithAssumedAlignmentILi128EEENS4_14SM90_TMA_STOREES27_S29_S29_EEEvvEEEEvNT_6ParamsE)
        /*0038*/ 	.word	0x00000000


	//----- nvinfo : EIATTR_MIN_STACK_SIZE
	.align		4
.L_27:
        /*003c*/ 	.byte	0x04, 0x12
        /*003e*/ 	.short	(.L_29 - .L_28)
	.align		4
.L_28:
        /*0040*/ 	.word	index@(_ZN7cutlass13device_kernelINS_4gemm6kernel13GemmUniversalIN4cute5tupleIJiiiiEEENS1_10collective13CollectiveMmaINS1_35MainloopSm100TmaUmmaWarpSpecializedILi40ELi2ELi4ENS5_IJNS4_1CILi2EEENSA_ILi1EEESC_EEEEENS5_IJNSA_ILi128EEENSA_ILi192EEENSA_ILi16EEEEEENS_6half_tENS5_IJlSC_lEEESJ_SK_NS4_8TiledMMAINS4_8MMA_AtomIJNS4_26SM100_MMA_F16BF16_2x1SM_SSISJ_SJ_fLi128ELi192ELNS4_4UMMA5MajorE0ELSP_0ELNSO_7ScaleInE0ELSQ_0EEEEEENS4_6LayoutINS5_IJSC_SC_SC_EEENS5_IJNSA_ILi0EEESV_SV_EEEEENS5_IJNS4_10UnderscoreESY_SY_EEEEENS4_18SM100_TMA_2SM_LOADENS4_14ComposedLayoutINS4_7SwizzleILi1ELi4ELi3EEENS4_18smem_ptr_flag_bitsILi16EEENST_INS5_IJNSA_ILi8EEESH_EEENS5_IJSH_SC_EEEEEEEvNS4_8identityES11_S1B_vS1C_EENS_8epilogue10collective18CollectiveEpilogueINS1E_23Sm100TmaWarpSpecializedILi3ELi2ELi32ELb1ELb0EEEJNS5_IJNSA_ILi64EEESG_SH_EEENS5_IJNST_IS1J_SC_EENST_INS5_IJNSA_ILi32EEESB_EEENS5_IJSC_NSA_ILi96EEEEEEEEEEESJ_SK_SJ_SK_NS1E_6fusion15FusionCallbacksIS1I_NS1S_17LinearCombinationISJ_fSJ_fLNS_15FloatRoundStyleE2EEES1K_S1R_JEEENS4_5SM1004TMEM4LOAD26SM100_TMEM_LOAD_32dp32b32xENS4_13SM90_TMA_LOADENS12_INS13_ILi2ELi4ELi3EEES16_NST_INS5_IJS17_S1M_EEENS5_IJS1M_SC_EEEEEEENS4_39AutoVectorizingCopyWithAssumedAlignmentILi128EEENS4_14SM90_TMA_STOREES27_S29_S29_EEEvvEEEEvNT_6ParamsE)
        /*0044*/ 	.word	0x00000000
.L_29:


//--------------------- .nv.compat                --------------------------
	.section	.nv.compat,"",@"SHT_CUDA_COMPAT_INFO"
	.align	4
        /*0000*/ 	.byte	0x02, 0x09, 0x01, 0x00, 0x02, 0x02, 0x02, 0x00, 0x02, 0x05, 0x05, 0x00, 0x03, 0x07, 0x01, 0x01
        /*0010*/ 	.byte	0x02, 0x03, 0x01, 0x00, 0x02, 0x06, 0x01, 0x00, 0x04, 0x0b, 0x08, 0x00, 0x09, 0x00, 0x00, 0x00
        /*0020*/ 	.byte	0x00, 0x00, 0x00, 0x00


//--------------------- .nv.info._ZN7cutlass13device_kernelINS_4gemm6kernel13GemmUniversalIN4cute5tupleIJiiiiEEENS1_10collective13CollectiveMmaINS1_35MainloopSm100TmaUmmaWarpSpecializedILi40ELi2ELi4ENS5_IJNS4_1CILi2EEENSA_ILi1EEESC_EEEEENS5_IJNSA_ILi128EEENSA_ILi192EEENSA_ILi16EEEEEENS_6half_tENS5_IJlSC_lEEESJ_SK_NS4_8TiledMMAINS4_8MMA_AtomIJNS4_26SM100_MMA_F16BF16_2x1SM_SSISJ_SJ_fLi128ELi192ELNS4_4UMMA5MajorE0ELSP_0ELNSO_7ScaleInE0ELSQ_0EEEEEENS4_6LayoutINS5_IJSC_SC_SC_EEENS5_IJNSA_ILi0EEESV_SV_EEEEENS5_IJNS4_10UnderscoreESY_SY_EEEEENS4_18SM100_TMA_2SM_LOADENS4_14ComposedLayoutINS4_7SwizzleILi1ELi4ELi3EEENS4_18smem_ptr_flag_bitsILi16EEENST_INS5_IJNSA_ILi8EEESH_EEENS5_IJSH_SC_EEEEEEEvNS4_8identityES11_S1B_vS1C_EENS_8epilogue10collective18CollectiveEpilogueINS1E_23Sm100TmaWarpSpecializedILi3ELi2ELi32ELb1ELb0EEEJNS5_IJNSA_ILi64EEESG_SH_EEENS5_IJNST_IS1J_SC_EENST_INS5_IJNSA_ILi32EEESB_EEENS5_IJSC_NSA_ILi96EEEEEEEEEEESJ_SK_SJ_SK_NS1E_6fusion15FusionCallbacksIS1I_NS1S_17LinearCombinationISJ_fSJ_fLNS_15FloatRoundStyleE2EEES1K_S1R_JEEENS4_5SM1004TMEM4LOAD26SM100_TMEM_LOAD_32dp32b32xENS4_13SM90_TMA_LOADENS12_INS13_ILi2ELi4ELi3EEES16_NST_INS5_IJS17_S1M_EEENS5_IJS1M_SC_EEEEEEENS4_39AutoVectorizingCopyWithAssumedAlignmentILi128EEENS4_14SM90_TMA_STOREES27_S29_S29_EEEvvEEEEvNT_6ParamsE --------------------------
	.section	.nv.info._ZN7cutlass13device_kernelINS_4gemm6kernel13GemmUniversalIN4cute5tupleIJiiiiEEENS1_10collective13CollectiveMmaINS1_35MainloopSm100TmaUmmaWarpSpecializedILi40ELi2ELi4ENS5_IJNS4_1CILi2EEENSA_ILi1EEESC_EEEEENS5_IJNSA_ILi128EEENSA_ILi192EEENSA_ILi16EEEEEENS_6half_tENS5_IJlSC_lEEESJ_SK_NS4_8TiledMMAINS4_8MMA_AtomIJNS4_26SM100_MMA_F16BF16_2x1SM_SSISJ_SJ_fLi128ELi192ELNS4_4UMMA5MajorE0ELSP_0ELNSO_7ScaleInE0ELSQ_0EEEEEENS4_6LayoutINS5_IJSC_SC_SC_EEENS5_IJNSA_ILi0EEESV_SV_EEEEENS5_IJNS4_10UnderscoreESY_SY_EEEEENS4_18SM100_TMA_2SM_LOADENS4_14ComposedLayoutINS4_7SwizzleILi1ELi4ELi3EEENS4_18smem_ptr_flag_bitsILi16EEENST_INS5_IJNSA_ILi8EEESH_EEENS5_IJSH_SC_EEEEEEEvNS4_8identityES11_S1B_vS1C_EENS_8epilogue10collective18CollectiveEpilogueINS1E_23Sm100TmaWarpSpecializedILi3ELi2ELi32ELb1ELb0EEEJNS5_IJNSA_ILi64EEESG_SH_EEENS5_IJNST_IS1J_SC_EENST_INS5_IJNSA_ILi32EEESB_EEENS5_IJSC_NSA_ILi96EEEEEEEEEEESJ_SK_SJ_SK_NS1E_6fusion15FusionCallbacksIS1I_NS1S_17LinearCombinationISJ_fSJ_fLNS_15FloatRoundStyleE2EEES1K_S1R_JEEENS4_5SM1004TMEM4LOAD26SM100_TMEM_LOAD_32dp32b32xENS4_13SM90_TMA_LOADENS12_INS13_ILi2ELi4ELi3EEES16_NST_INS5_IJS17_S1M_EEENS5_IJS1M_SC_EEEEEEENS4_39AutoVectorizingCopyWithAssumedAlignmentILi128EEENS4_14SM90_TMA_STOREES27_S29_S29_EEEvvEEEEvNT_6ParamsE,"",@"SHT_CUDA_INFO"
	.sectionflags	@""
	.align	4


	//----- nvinfo : EIATTR_CUDA_API_VERSION
	.align		4
        /*0000*/ 	.byte	0x04, 0x37
        /*0002*/ 	.short	(.L_31 - .L_30)
.L_30:
        /*0004*/ 	.word	0x00000082


	//----- nvinfo : EIATTR_KPARAM_INFO
	.align		4
.L_31:
        /*0008*/ 	.byte	0x04, 0x17
        /*000a*/ 	.short	(.L_33 - .L_32)
.L_32:
        /*000c*/ 	.word	0x00000000
        /*0010*/ 	.short	0x0000
        /*0012*/ 	.short	0x0000
        /*0014*/ 	.byte	0x00, 0xf0, 0x01, 0x20


	//----- nvinfo : EIATTR_AT_ENTRY_FRAGMENTS
	.align		4
.L_33:
        /*0018*/ 	.byte	0x04, 0x4f
        /*001a*/ 	.short	(.L_35 - .L_34)


	//   ....[0]....
.L_34:
        /*001c*/ 	.word	0x00000007


	//----- nvinfo : EIATTR_RESERVED_SMEM_USED
	.align		4
.L_35:
        /*0020*/ 	.byte	0x01, 0x41
	.zero		2


	//----- nvinfo : EIATTR_SPARSE_MMA_MASK
	.align		4
        /*0024*/ 	.byte	0x03, 0x50
        /*0026*/ 	.short	0x0000


	//----- nvinfo : EIATTR_TCGEN05_2CTA_USED
	.align		4
        /*0028*/ 	.byte	0x01, 0x52
	.zero		2


	//----- nvinfo : EIATTR_MAXREG_COUNT
	.align		4
        /*002c*/ 	.byte	0x03, 0x1b
        /*002e*/ 	.short	0x00ff


	//----- nvinfo : EIATTR_NUM_BARRIERS
	.align		4
        /*0030*/ 	.byte	0x02, 0x4c
        /*0032*/ 	.byte	0x07
	.zero		1


	//----- nvinfo : EIATTR_EXTERNS
	.align		4
        /*0034*/ 	.byte	0x04, 0x0f
        /*0036*/ 	.short	(.L_37 - .L_36)


	//   ....[0]....
	.align		4
.L_36:
        /*0038*/ 	.word	index@(__assertfail)


	//----- nvinfo : EIATTR_MERCURY_ISA_VERSION
	.align		4
.L_37:
        /*003c*/ 	.byte	0x03, 0x5f
        /*003e*/ 	.short	0x0101


	//----- nvinfo : EIATTR_INT_WARP_WIDE_INSTR_OFFSETS
	.align		4
        /*0040*/ 	.byte	0x04, 0x31
        /*0042*/ 	.short	(.L_39 - .L_38)


	//   ....[0]....
.L_38:
        /*0044*/ 	.word	0x000011a0


	//   ....[1]....
        /*0048*/ 	.word	0x00001240


	//   ....[2]....
        /*004c*/ 	.word	0x00002590


	//   ....[3]....
        /*0050*/ 	.word	0x00005750


	//   ....[4]....
        /*0054*/ 	.word	0x00005780


	//   ....[5]....
        /*0058*/ 	.word	0x000057d0


	//   ....[6]....
        /*005c*/ 	.word	0x000060e0


	//   ....[7]....
        /*0060*/ 	.word	0x00006100


	//   ....[8]....
        /*0064*/ 	.word	0x000061e0


	//   ....[9]....
        /*0068*/ 	.word	0x000062a0


	//   ....[10]....
        /*006c*/ 	.word	0x000062c0


	//   ....[11]....
        /*0070*/ 	.word	0x000063c0


	//   ....[12]....
        /*0074*/ 	.word	0x00006570


	//   ....[13]....
        /*0078*/ 	.word	0x00006580


	//   ....[14]....
        /*007c*/ 	.word	0x00006710


	//----- nvinfo : EIATTR_COOP_GROUP_MASK_REGIDS
	.align		4
.L_39:
        /*0080*/ 	.byte	0x04, 0x29
        /*0082*/ 	.short	(.L_41 - .L_40)


	//   ....[0]....
.L_40:
        /*0084*/ 	.word	0xffffffff


	//   ....[1]....
        /*0088*/ 	.word	0xffffffff


	//   ....[2]....
        /*008c*/ 	.word	0xffffffff


	//   ....[3]....
        /*0090*/ 	.word	0xffffffff


	//   ....[4]....
        /*0094*/ 	.word	0xffffffff


	//   ....[5]....
        /*0098*/ 	.word	0xffffffff


	//   ....[6]....
        /*009c*/ 	.word	0xffffffff


	//   ....[7]....
        /*00a0*/ 	.word	0xffffffff


	//   ....[8]....
        /*00a4*/ 	.word	0xffffffff


	//   ....[9]....
        /*00a8*/ 	.word	0xffffffff


	//   ....[10]....
        /*00ac*/ 	.word	0xffffffff


	//   ....[11]....
        /*00b0*/ 	.word	0xffffffff


	//   ....[12]....
        /*00b4*/ 	.word	0xffffffff


	//   ....[13]....
        /*00b8*/ 	.word	0xffffffff


	//----- nvinfo : EIATTR_COOP_GROUP_INSTR_OFFSETS
	.align		4
.L_41:
        /*00bc*/ 	.byte	0x04, 0x28
        /*00be*/ 	.short	(.L_43 - .L_42)


	//   ....[0]....
.L_42:
        /*00c0*/ 	.word	0x000000c0


	//   ....[1]....
        /*00c4*/ 	.word	0x00000500


	//   ....[2]....
        /*00c8*/ 	.word	0x00000b30


	//   ....[3]....
        /*00cc*/ 	.word	0x00000ca0


	//   ....[4]....
        /*00d0*/ 	.word	0x00000d90


	//   ....[5]....
        /*00d4*/ 	.word	0x00000ef0


	//   ....[6]....
        /*00d8*/ 	.word	0x00001080


	//   ....[7]....
        /*00dc*/ 	.word	0x000012c0


	//   ....[8]....
        /*00e0*/ 	.word	0x00002470


	//   ....[9]....
        /*00e4*/ 	.word	0x00004690


	//   ....[10]....
        /*00e8*/ 	.word	0x00004b60


	//   ....[11]....
        /*00ec*/ 	.word	0x00004b90


	//   ....[12]....
        /*00f0*/ 	.word	0x00005670


	//   ....[13]....
        /*00f4*/ 	.word	0x00005870


	//----- nvinfo : EIATTR_VRC_CTA_INIT_COUNT
	.align		4
.L_43:
        /*00f8*/ 	.byte	0x02, 0x4a
        /*00fa*/ 	.byte	0x80
	.zero		1


	//----- nvinfo : EIATTR_SYSCALL_OFFSETS
	.align		4
        /*00fc*/ 	.byte	0x04, 0x46
        /*00fe*/ 	.short	(.L_45 - .L_44)


	//   ....[0]....
.L_44:
        /*0100*/ 	.word	0x000071e0


	//   ....[1]....
        /*0104*/ 	.word	0x000072d0


	//   ....[2]....
        /*0108*/ 	.word	0x00007a40


	//   ....[3]....
        /*010c*/ 	.word	0x00008710


	//   ....[4]....
        /*0110*/ 	.word	0x000093d0


	//----- nvinfo : EIATTR_MBARRIER_INSTR_OFFSETS
	.align		4
.L_45:
        /*0114*/ 	.byte	0x04, 0x39
        /*0116*/ 	.short	(.L_47 - .L_46)


	//   ....[0]....
.L_46:
        /*0118*/ 	.word	0x00000610
        /*011c*/ 	.word	0x000000ff
        /*0120*/ 	.word	0x00000000
        /*0124*/ 	.short	0x0100
        /*0126*/ 	.byte	0x05
	.zero		1


	//   ....[1]....
        /*0128*/ 	.word	0x00000620
        /*012c*/ 	.word	0x000000ff
        /*0130*/ 	.word	0x00000140
        /*0134*/ 	.short	0x0100
        /*0136*/ 	.byte	0x05
	.zero		1


	//   ....[2]....
        /*0138*/ 	.word	0x00000630
        /*013c*/ 	.word	0x000000ff
        /*0140*/ 	.word	0x00000008
        /*0144*/ 	.short	0x0100
        /*0146*/ 	.byte	0x05
	.zero		1


	//   ....[3]....
        /*0148*/ 	.word	0x00000640
        /*014c*/ 	.word	0x000000ff
        /*0150*/ 	.word	0x00000148
        /*0154*/ 	.short	0x0100
        /*0156*/ 	.byte	0x05
	.zero		1


	//   ....[4]....
        /*0158*/ 	.word	0x00000650
        /*015c*/ 	.word	0x000000ff
        /*0160*/ 	.word	0x00000010
        /*0164*/ 	.short	0x0100
        /*0166*/ 	.byte	0x05
	.zero		1


	//   ....[5]....
        /*0168*/ 	.word	0x00000660
        /*016c*/ 	.word	0x000000ff
        /*0170*/ 	.word	0x00000150
        /*0174*/ 	.short	0x0100
        /*0176*/ 	.byte	0x05
	.zero		1


	//   ....[6]....
        /*0178*/ 	.word	0x00000670
        /*017c*/ 	.word	0x000000ff
        /*0180*/ 	.word	0x00000018
        /*0184*/ 	.short	0x0100
        /*0186*/ 	.byte	0x05
	.zero		1


	//   ....[7]....
        /*0188*/ 	.word	0x00000680
        /*018c*/ 	.word	0x000000ff
        /*0190*/ 	.word	0x00000158
        /*0194*/ 	.short	0x0100
        /*0196*/ 	.byte	0x05
	.zero		1


	//   ....[8]....
        /*0198*/ 	.word	0x00000690
        /*019c*/ 	.word	0x000000ff
        /*01a0*/ 	.word	0x00000020
        /*01a4*/ 	.short	0x0100
        /*01a6*/ 	.byte	0x05
	.zero		1


	//   ....[9]....
        /*01a8*/ 	.word	0x000006a0
        /*01ac*/ 	.word	0x000000ff
        /*01b0*/ 	.word	0x00000160
        /*01b4*/ 	.short	0x0100
        /*01b6*/ 	.byte	0x05
	.zero		1


	//   ....[10]....
        /*01b8*/ 	.word	0x000006b0
        /*01bc*/ 	.word	0x000000ff
        /*01c0*/ 	.word	0x00000028
        /*01c4*/ 	.short	0x0100
        /*01c6*/ 	.byte	0x05
	.zero		1


	//   ....[11]....
        /*01c8*/ 	.word	0x000006c0
        /*01cc*/ 	.word	0x000000ff
        /*01d0*/ 	.word	0x00000168
        /*01d4*/ 	.short	0x0100
        /*01d6*/ 	.byte	0x05
	.zero		1


	//   ....[12]....
        /*01d8*/ 	.word	0x000006d0
        /*01dc*/ 	.word	0x000000ff
        /*01e0*/ 	.word	0x00000030
        /*01e4*/ 	.short	0x0100
        /*01e6*/ 	.byte	0x05
	.zero		1


	//   ....[13]....
        /*01e8*/ 	.word	0x000006e0
        /*01ec*/ 	.word	0x000000ff
        /*01f0*/ 	.word	0x00000170
        /*01f4*/ 	.short	0x0100
        /*01f6*/ 	.byte	0x05
	.zero		1


	//   ....[14]....
        /*01f8*/ 	.word	0x000006f0
        /*01fc*/ 	.word	0x000000ff
        /*0200*/ 	.word	0x00000038
        /*0204*/ 	.short	0x0100
        /*0206*/ 	.byte	0x05
	.zero		1


	//   ....[15]....
        /*0208*/ 	.word	0x00000700
        /*020c*/ 	.word	0x000000ff
        /*0210*/ 	.word	0x00000178
        /*0214*/ 	.short	0x0100
        /*0216*/ 	.byte	0x05
	.zero		1


	//   ....[16]....
        /*0218*/ 	.word	0x00000710
        /*021c*/ 	.word	0x000000ff
        /*0220*/ 	.word	0x00000040
        /*0224*/ 	.short	0x0100
        /*0226*/ 	.byte	0x05
	.zero		1


	//   ....[17]....
        /*0228*/ 	.word	0x00000720
        /*022c*/ 	.word	0x000000ff
        /*0230*/ 	.word	0x00000180
        /*0234*/ 	.short	0x0100
        /*0236*/ 	.byte	0x05
	.zero		1


	//   ....[18]....
        /*0238*/ 	.word	0x00000730
        /*023c*/ 	.word	0x000000ff
        /*0240*/ 	.word	0x00000048
        /*0244*/ 	.short	0x0100
        /*0246*/ 	.byte	0x05
	.zero		1


	//   ....[19]....
        /*0248*/ 	.word	0x00000740
        /*024c*/ 	.word	0x000000ff
        /*0250*/ 	.word	0x00000188
        /*0254*/ 	.short	0x0100
        /*0256*/ 	.byte	0x05
	.zero		1


	//   ....[20]....
        /*0258*/ 	.word	0x00000750
        /*025c*/ 	.word	0x000000ff
        /*0260*/ 	.word	0x00000050
        /*0264*/ 	.short	0x0100
        /*0266*/ 	.byte	0x05
	.zero		1


	//   ....[21]....
        /*0268*/ 	.word	0x00000760
        /*026c*/ 	.word	0x000000ff
        /*0270*/ 	.word	0x00000190
        /*0274*/ 	.short	0x0100
        /*0276*/ 	.byte	0x05
	.zero		1


	//   ....[22]....
        /*0278*/ 	.word	0x00000770
        /*027c*/ 	.word	0x000000ff
        /*0280*/ 	.word	0x00000058
        /*0284*/ 	.short	0x0100
        /*0286*/ 	.byte	0x05
	.zero		1


	//   ....[23]....
        /*0288*/ 	.word	0x00000780
        /*028c*/ 	.word	0x000000ff
        /*0290*/ 	.word	0x00000198
        /*0294*/ 	.short	0x0100
        /*0296*/ 	.byte	0x05
	.zero		1


	//   ....[24]....
        /*0298*/ 	.word	0x00000790
        /*029c*/ 	.word	0x000000ff
        /*02a0*/ 	.word	0x00000060
        /*02a4*/ 	.short	0x0100
        /*02a6*/ 	.byte	0x05
	.zero		1


	//   ....[25]....
        /*02a8*/ 	.word	0x000007a0
        /*02ac*/ 	.word	0x000000ff
        /*02b0*/ 	.word	0x000001a0
        /*02b4*/ 	.short	0x0100
        /*02b6*/ 	.byte	0x05
	.zero		1


	//   ....[26]....
        /*02b8*/ 	.word	0x000007b0
        /*02bc*/ 	.word	0x000000ff
        /*02c0*/ 	.word	0x00000068
        /*02c4*/ 	.short	0x0100
        /*02c6*/ 	.byte	0x05
	.zero		1


	//   ....[27]....
        /*02c8*/ 	.word	0x000007c0
        /*02cc*/ 	.word	0x000000ff
        /*02d0*/ 	.word	0x000001a8
        /*02d4*/ 	.short	0x0100
        /*02d6*/ 	.byte	0x05
	.zero		1


	//   ....[28]....
        /*02d8*/ 	.word	0x000007d0
        /*02dc*/ 	.word	0x000000ff
        /*02e0*/ 	.word	0x00000070
        /*02e4*/ 	.short	0x0100
        /*02e6*/ 	.byte	0x05
	.zero		1


	//   ....[29]....
        /*02e8*/ 	.word	0x000007e0
        /*02ec*/ 	.word	0x000000ff
        /*02f0*/ 	.word	0x000001b0
        /*02f4*/ 	.short	0x0100
        /*02f6*/ 	.byte	0x05
	.zero		1


	//   ....[30]....
        /*02f8*/ 	.word	0x000007f0
        /*02fc*/ 	.word	0x000000ff
        /*0300*/ 	.word	0x00000078
        /*0304*/ 	.short	0x0100
        /*0306*/ 	.byte	0x05
	.zero		1


	//   ....[31]....
        /*0308*/ 	.word	0x00000800
        /*030c*/ 	.word	0x000000ff
        /*0310*/ 	.word	0x000001b8
        /*0314*/ 	.short	0x0100
        /*0316*/ 	.byte	0x05
	.zero		1


	//   ....[32]....
        /*0318*/ 	.word	0x00000810
        /*031c*/ 	.word	0x000000ff
        /*0320*/ 	.word	0x00000080
        /*0324*/ 	.short	0x0100
        /*0326*/ 	.byte	0x05
	.zero		1


	//   ....[33]....
        /*0328*/ 	.word	0x00000820
        /*032c*/ 	.word	0x000000ff
        /*0330*/ 	.word	0x000001c0
        /*0334*/ 	.short	0x0100
        /*0336*/ 	.byte	0x05
	.zero		1


	//   ....[34]....
        /*0338*/ 	.word	0x00000830
        /*033c*/ 	.word	0x000000ff
        /*0340*/ 	.word	0x00000088
        /*0344*/ 	.short	0x0100
        /*0346*/ 	.byte	0x05
	.zero		1


	//   ....[35]....
        /*0348*/ 	.word	0x00000840
        /*034c*/ 	.word	0x000000ff
        /*0350*/ 	.word	0x000001c8
        /*0354*/ 	.short	0x0100
        /*0356*/ 	.byte	0x05
	.zero		1


	//   ....[36]....
        /*0358*/ 	.word	0x00000850
        /*035c*/ 	.word	0x000000ff
        /*0360*/ 	.word	0x00000090
        /*0364*/ 	.short	0x0100
        /*0366*/ 	.byte	0x05
	.zero		1


	//   ....[37]....
        /*0368*/ 	.word	0x00000860
        /*036c*/ 	.word	0x000000ff
        /*0370*/ 	.word	0x000001d0
        /*0374*/ 	.short	0x0100
        /*0376*/ 	.byte	0x05
	.zero		1


	//   ....[38]....
        /*0378*/ 	.word	0x00000870
        /*037c*/ 	.word	0x000000ff
        /*0380*/ 	.word	0x00000098
        /*0384*/ 	.short	0x0100
        /*0386*/ 	.byte	0x05
	.zero		1


	//   ....[39]....
        /*0388*/ 	.word	0x00000880
        /*038c*/ 	.word	0x000000ff
        /*0390*/ 	.word	0x000001d8
        /*0394*/ 	.short	0x0100
        /*0396*/ 	.byte	0x05
	.zero		1


	//   ....[40]....
        /*0398*/ 	.word	0x00000890
        /*039c*/ 	.word	0x000000ff
        /*03a0*/ 	.word	0x000000a0
        /*03a4*/ 	.short	0x0100
        /*03a6*/ 	.byte	0x05
	.zero		1


	//   ....[41]....
        /*03a8*/ 	.word	0x000008a0
        /*03ac*/ 	.word	0x000000ff
        /*03b0*/ 	.word	0x000001e0
        /*03b4*/ 	.short	0x0100
        /*03b6*/ 	.byte	0x05
	.zero		1


	//   ....[42]....
        /*03b8*/ 	.word	0x000008b0
        /*03bc*/ 	.word	0x000000ff
        /*03c0*/ 	.word	0x000000a8
        /*03c4*/ 	.short	0x0100
        /*03c6*/ 	.byte	0x05
	.zero		1


	//   ....[43]....
        /*03c8*/ 	.word	0x000008c0
        /*03cc*/ 	.word	0x000000ff
        /*03d0*/ 	.word	0x000001e8
        /*03d4*/ 	.short	0x0100
        /*03d6*/ 	.byte	0x05
	.zero		1


	//   ....[44]....
        /*03d8*/ 	.word	0x000008d0
        /*03dc*/ 	.word	0x000000ff
        /*03e0*/ 	.word	0x000000b0
        /*03e4*/ 	.short	0x0100
        /*03e6*/ 	.byte	0x05
	.zero		1


	//   ....[45]....
        /*03e8*/ 	.word	0x000008e0
        /*03ec*/ 	.word	0x000000ff
        /*03f0*/ 	.word	0x000001f0
        /*03f4*/ 	.short	0x0100
        /*03f6*/ 	.byte	0x05
	.zero		1


	//   ....[46]....
        /*03f8*/ 	.word	0x000008f0
        /*03fc*/ 	.word	0x000000ff
        /*0400*/ 	.word	0x000000b8
        /*0404*/ 	.short	0x0100
        /*0406*/ 	.byte	0x05
	.zero		1


	//   ....[47]....
        /*0408*/ 	.word	0x00000900
        /*040c*/ 	.word	0x000000ff
        /*0410*/ 	.word	0x000001f8
        /*0414*/ 	.short	0x0100
        /*0416*/ 	.byte	0x05
	.zero		1


	//   ....[48]....
        /*0418*/ 	.word	0x00000910
        /*041c*/ 	.word	0x000000ff
        /*0420*/ 	.word	0x000000c0
        /*0424*/ 	.short	0x0100
        /*0426*/ 	.byte	0x05
	.zero		1


	//   ....[49]....
        /*0428*/ 	.word	0x00000920
        /*042c*/ 	.word	0x000000ff
        /*0430*/ 	.word	0x00000200
        /*0434*/ 	.short	0x0100
        /*0436*/ 	.byte	0x05
	.zero		1


	//   ....[50]....
        /*0438*/ 	.word	0x00000930
        /*043c*/ 	.word	0x000000ff
        /*0440*/ 	.word	0x000000c8
        /*0444*/ 	.short	0x0100
        /*0446*/ 	.byte	0x05
	.zero		1


	//   ....[51]....
        /*0448*/ 	.word	0x00000940
        /*044c*/ 	.word	0x000000ff
        /*0450*/ 	.word	0x00000208
        /*0454*/ 	.short	0x0100
        /*0456*/ 	.byte	0x05
	.zero		1


	//   ....[52]....
        /*0458*/ 	.word	0x00000950
        /*045c*/ 	.word	0x000000ff
        /*0460*/ 	.word	0x000000d0
        /*0464*/ 	.short	0x0100
        /*0466*/ 	.byte	0x05
	.zero		1


	//   ....[53]....
        /*0468*/ 	.word	0x00000960
        /*046c*/ 	.word	0x000000ff
        /*0470*/ 	.word	0x00000210
        /*0474*/ 	.short	0x0100
        /*0476*/ 	.byte	0x05
	.zero		1


	//   ....[54]....
        /*0478*/ 	.word	0x00000970
        /*047c*/ 	.word	0x000000ff
        /*0480*/ 	.word	0x000000d8
        /*0484*/ 	.short	0x0100
        /*0486*/ 	.byte	0x05
	.zero		1


	//   ....[55]....
        /*0488*/ 	.word	0x00000980
        /*048c*/ 	.word	0x000000ff
        /*0490*/ 	.word	0x00000218
        /*0494*/ 	.short	0x0100
        /*0496*/ 	.byte	0x05
	.zero		1


	//   ....[56]....
        /*0498*/ 	.word	0x00000990
        /*049c*/ 	.word	0x000000ff
        /*04a0*/ 	.word	0x000000e0
        /*04a4*/ 	.short	0x0100
        /*04a6*/ 	.byte	0x05
	.zero		1


	//   ....[57]....
        /*04a8*/ 	.word	0x000009a0
        /*04ac*/ 	.word	0x000000ff
        /*04b0*/ 	.word	0x00000220
        /*04b4*/ 	.short	0x0100
        /*04b6*/ 	.byte	0x05
	.zero		1


	//   ....[58]....
        /*04b8*/ 	.word	0x000009b0
        /*04bc*/ 	.word	0x000000ff
        /*04c0*/ 	.word	0x000000e8
        /*04c4*/ 	.short	0x0100
        /*04c6*/ 	.byte	0x05
	.zero		1


	//   ....[59]....
        /*04c8*/ 	.word	0x000009c0
        /*04cc*/ 	.word	0x000000ff
        /*04d0*/ 	.word	0x00000228
        /*04d4*/ 	.short	0x0100
        /*04d6*/ 	.byte	0x05
	.zero		1


	//   ....[60]....
        /*04d8*/ 	.word	0x000009d0
        /*04dc*/ 	.word	0x000000ff
        /*04e0*/ 	.word	0x000000f0
        /*04e4*/ 	.short	0x0100
        /*04e6*/ 	.byte	0x05
	.zero		1


	//   ....[61]....
        /*04e8*/ 	.word	0x000009e0
        /*04ec*/ 	.word	0x000000ff
        /*04f0*/ 	.word	0x00000230
        /*04f4*/ 	.short	0x0100
        /*04f6*/ 	.byte	0x05
	.zero		1


	//   ....[62]....
        /*04f8*/ 	.word	0x000009f0
        /*04fc*/ 	.word	0x000000ff
        /*0500*/ 	.word	0x000000f8
        /*0504*/ 	.short	0x0100
        /*0506*/ 	.byte	0x05
	.zero		1


	//   ....[63]....
        /*0508*/ 	.word	0x00000a00
        /*050c*/ 	.word	0x000000ff
        /*0510*/ 	.word	0x00000238
        /*0514*/ 	.short	0x0100
        /*0516*/ 	.byte	0x05
	.zero		1


	//   ....[64]....
        /*0518*/ 	.word	0x00000a10
        /*051c*/ 	.word	0x000000ff
        /*0520*/ 	.word	0x00000100
        /*0524*/ 	.short	0x0100
        /*0526*/ 	.byte	0x05
	.zero		1


	//   ....[65]....
        /*0528*/ 	.word	0x00000a20
        /*052c*/ 	.word	0x000000ff
        /*0530*/ 	.word	0x00000240
        /*0534*/ 	.short	0x0100
        /*0536*/ 	.byte	0x05
	.zero		1


	//   ....[66]....
        /*0538*/ 	.word	0x00000a30
        /*053c*/ 	.word	0x000000ff
        /*0540*/ 	.word	0x00000108
        /*0544*/ 	.short	0x0100
        /*0546*/ 	.byte	0x05
	.zero		1


	//   ....[67]....
        /*0548*/ 	.word	0x00000a40
        /*054c*/ 	.word	0x000000ff
        /*0550*/ 	.word	0x00000248
        /*0554*/ 	.short	0x0100
        /*0556*/ 	.byte	0x05
	.zero		1


	//   ....[68]....
        /*0558*/ 	.word	0x00000a50
        /*055c*/ 	.word	0x000000ff
        /*0560*/ 	.word	0x00000110
        /*0564*/ 	.short	0x0100
        /*0566*/ 	.byte	0x05
	.zero		1


	//   ....[69]....
        /*0568*/ 	.word	0x00000a60
        /*056c*/ 	.word	0x000000ff
        /*0570*/ 	.word	0x00000250
        /*0574*/ 	.short	0x0100
        /*0576*/ 	.byte	0x05
	.zero		1


	//   ....[70]....
        /*0578*/ 	.word	0x00000a70
        /*057c*/ 	.word	0x000000ff
        /*0580*/ 	.word	0x00000118
        /*0584*/ 	.short	0x0100
        /*0586*/ 	.byte	0x05
	.zero		1


	//   ....[71]....
        /*0588*/ 	.word	0x00000a80
        /*058c*/ 	.word	0x000000ff
        /*0590*/ 	.word	0x00000258
        /*0594*/ 	.short	0x0100
        /*0596*/ 	.byte	0x05
	.zero		1


	//   ....[72]....
        /*0598*/ 	.word	0x00000a90
        /*059c*/ 	.word	0x000000ff
        /*05a0*/ 	.word	0x00000120
        /*05a4*/ 	.short	0x0100
        /*05a6*/ 	.byte	0x05
	.zero		1


	//   ....[73]....
        /*05a8*/ 	.word	0x00000aa0
        /*05ac*/ 	.word	0x000000ff
        /*05b0*/ 	.word	0x00000260
        /*05b4*/ 	.short	0x0100
        /*05b6*/ 	.byte	0x05
	.zero		1


	//   ....[74]....
        /*05b8*/ 	.word	0x00000ab0
        /*05bc*/ 	.word	0x000000ff
        /*05c0*/ 	.word	0x00000128
        /*05c4*/ 	.short	0x0100
        /*05c6*/ 	.byte	0x05
	.zero		1


	//   ....[75]....
        /*05c8*/ 	.word	0x00000ac0
        /*05cc*/ 	.word	0x000000ff
        /*05d0*/ 	.word	0x00000268
        /*05d4*/ 	.short	0x0100
        /*05d6*/ 	.byte	0x05
	.zero		1


	//   ....[76]....
        /*05d8*/ 	.word	0x00000ad0
        /*05dc*/ 	.word	0x000000ff
        /*05e0*/ 	.word	0x00000130
        /*05e4*/ 	.short	0x0100
        /*05e6*/ 	.byte	0x05
	.zero		1


	//   ....[77]....
        /*05e8*/ 	.word	0x00000ae0
        /*05ec*/ 	.word	0x000000ff
        /*05f0*/ 	.word	0x00000270
        /*05f4*/ 	.short	0x0100
        /*05f6*/ 	.byte	0x05
	.zero		1


	//   ....[78]....
        /*05f8*/ 	.word	0x00000af0
        /*05fc*/ 	.word	0x000000ff
        /*0600*/ 	.word	0x00000138
        /*0604*/ 	.short	0x0100
        /*0606*/ 	.byte	0x05
	.zero		1


	//   ....[79]....
        /*0608*/ 	.word	0x00000b00
        /*060c*/ 	.word	0x000000ff
        /*0610*/ 	.word	0x00000278
        /*0614*/ 	.short	0x0100
        /*0616*/ 	.byte	0x05
	.zero		1


	//   ....[80]....
        /*0618*/ 	.word	0x00000c30
        /*061c*/ 	.word	0x000000ff
        /*0620*/ 	.word	0x00000280
        /*0624*/ 	.short	0x0100
        /*0626*/ 	.byte	0x07
	.zero		1


	//   ....[81]....
        /*0628*/ 	.word	0x00000c40
        /*062c*/ 	.word	0x000000ff
        /*0630*/ 	.word	0x00000298
        /*0634*/ 	.short	0x0100
        /*0636*/ 	.byte	0x07
	.zero		1


	//   ....[82]....
        /*0638*/ 	.word	0x00000c50
        /*063c*/ 	.word	0x000000ff
        /*0640*/ 	.word	0x00000288
        /*0644*/ 	.short	0x0100
        /*0646*/ 	.byte	0x07
	.zero		1


	//   ....[83]....
        /*0648*/ 	.word	0x00000c60
        /*064c*/ 	.word	0x000000ff
        /*0650*/ 	.word	0x000002a0
        /*0654*/ 	.short	0x0100
        /*0656*/ 	.byte	0x07
	.zero		1


	//   ....[84]....
        /*0658*/ 	.word	0x00000c70
        /*065c*/ 	.word	0x000000ff
        /*0660*/ 	.word	0x00000290
        /*0664*/ 	.short	0x0100
        /*0666*/ 	.byte	0x07
	.zero		1


	//   ....[85]....
        /*0668*/ 	.word	0x00000c80
        /*066c*/ 	.word	0x000000ff
        /*0670*/ 	.word	0x000002a8
        /*0674*/ 	.short	0x0100
        /*0676*/ 	.byte	0x07
	.zero		1


	//   ....[86]....
        /*0678*/ 	.word	0x00000d60
        /*067c*/ 	.word	0x000000ff
        /*0680*/ 	.word	0x000002b0
        /*0684*/ 	.short	0x0100
        /*0686*/ 	.byte	0x05
	.zero		1


	//   ....[87]....
        /*0688*/ 	.word	0x00000d70
        /*068c*/ 	.word	0x000000ff
        /*0690*/ 	.word	0x000002b8
        /*0694*/ 	.short	0x0100
        /*0696*/ 	.byte	0x05
	.zero		1


	//   ....[88]....
        /*0698*/ 	.word	0x00000ea0
        /*069c*/ 	.word	0x000000ff
        /*06a0*/ 	.word	0x000002c0
        /*06a4*/ 	.short	0x0100
        /*06a6*/ 	.byte	0x05
	.zero		1


	//   ....[89]....
        /*06a8*/ 	.word	0x00000eb0
        /*06ac*/ 	.word	0x000000ff
        /*06b0*/ 	.word	0x000002d0
        /*06b4*/ 	.short	0x0100
        /*06b6*/ 	.byte	0x05
	.zero		1


	//   ....[90]....
        /*06b8*/ 	.word	0x00000ec0
        /*06bc*/ 	.word	0x000000ff
        /*06c0*/ 	.word	0x000002c8
        /*06c4*/ 	.short	0x0100
        /*06c6*/ 	.byte	0x05
	.zero		1


	//   ....[91]....
        /*06c8*/ 	.word	0x00000ed0
        /*06cc*/ 	.word	0x000000ff
        /*06d0*/ 	.word	0x000002d8
        /*06d4*/ 	.short	0x0100
        /*06d6*/ 	.byte	0x05
	.zero		1


	//   ....[92]....
        /*06d8*/ 	.word	0x00000ff0
        /*06dc*/ 	.word	0x000000ff
        /*06e0*/ 	.word	0x000002e0
        /*06e4*/ 	.short	0x0100
        /*06e6*/ 	.byte	0x07
	.zero		1


	//   ....[93]....
        /*06e8*/ 	.word	0x00001000
        /*06ec*/ 	.word	0x000000ff
        /*06f0*/ 	.word	0x00000300
        /*06f4*/ 	.short	0x0100
        /*06f6*/ 	.byte	0x07
	.zero		1


	//   ....[94]....
        /*06f8*/ 	.word	0x00001010
        /*06fc*/ 	.word	0x000000ff
        /*0700*/ 	.word	0x000002e8
        /*0704*/ 	.short	0x0100
        /*0706*/ 	.byte	0x07
	.zero		1


	//   ....[95]....
        /*0708*/ 	.word	0x00001020
        /*070c*/ 	.word	0x000000ff
        /*0710*/ 	.word	0x00000308
        /*0714*/ 	.short	0x0100
        /*0716*/ 	.byte	0x07
	.zero		1


	//   ....[96]....
        /*0718*/ 	.word	0x00001030
        /*071c*/ 	.word	0x000000ff
        /*0720*/ 	.word	0x000002f0
        /*0724*/ 	.short	0x0100
        /*0726*/ 	.byte	0x07
	.zero		1


	//   ....[97]....
        /*0728*/ 	.word	0x00001040
        /*072c*/ 	.word	0x000000ff
        /*0730*/ 	.word	0x00000310
        /*0734*/ 	.short	0x0100
        /*0736*/ 	.byte	0x07
	.zero		1


	//   ....[98]....
        /*0738*/ 	.word	0x00001050
        /*073c*/ 	.word	0x000000ff
        /*0740*/ 	.word	0x000002f8
        /*0744*/ 	.short	0x0100
        /*0746*/ 	.byte	0x07
	.zero		1


	//   ....[99]....
        /*0748*/ 	.word	0x00001060
        /*074c*/ 	.word	0x000000ff
        /*0750*/ 	.word	0x00000318
        /*0754*/ 	.short	0x0100
        /*0756*/ 	.byte	0x07
	.zero		1


	//   ....[100]....
        /*0758*/ 	.word	0x00001150
        /*075c*/ 	.word	0x000000ff
        /*0760*/ 	.word	0x00000320
        /*0764*/ 	.short	0x0100
        /*0766*/ 	.byte	0x05
	.zero		1


	//   ....[101]....
        /*0768*/ 	.word	0x00001160
        /*076c*/ 	.word	0x000000ff
        /*0770*/ 	.word	0x00000330
        /*0774*/ 	.short	0x0100
        /*0776*/ 	.byte	0x05
	.zero		1


	//   ....[102]....
        /*0778*/ 	.word	0x00001170
        /*077c*/ 	.word	0x000000ff
        /*0780*/ 	.word	0x00000328
        /*0784*/ 	.short	0x0100
        /*0786*/ 	.byte	0x05
	.zero		1


	//   ....[103]....
        /*0788*/ 	.word	0x00001180
        /*078c*/ 	.word	0x000000ff
        /*0790*/ 	.word	0x00000338
        /*0794*/ 	.short	0x0100
        /*0796*/ 	.byte	0x05
	.zero		1


	//   ....[104]....
        /*0798*/ 	.word	0x00001270
        /*079c*/ 	.word	0x000000ff
        /*07a0*/ 	.word	0x00000340
        /*07a4*/ 	.short	0x0100
        /*07a6*/ 	.byte	0x04
	.zero		1


	//   ....[105]....
        /*07a8*/ 	.word	0x00001c70
        /*07ac*/ 	.word	0x00000002
        /*07b0*/ 	.word	0x00000330
        /*07b4*/ 	.short	0x010a
        /*07b6*/ 	.byte	0xff
	.zero		1


	//   ....[106]....
        /*07b8*/ 	.word	0x00001ca0
        /*07bc*/ 	.word	0x00000002
        /*07c0*/ 	.word	0x00000320
        /*07c4*/ 	.short	0x0101
        /*07c6*/ 	.byte	0xff
	.zero		1


	//   ....[107]....
        /*07c8*/ 	.word	0x00001d80
        /*07cc*/ 	.word	0x000000ff
        /*07d0*/ 	.word	0x00000140
        /*07d4*/ 	.short	0x010a
        /*07d6*/ 	.byte	0x05
	.zero		1


	//   ....[108]....
        /*07d8*/ 	.word	0x00001e70
        /*07dc*/ 	.word	0x000000ff
        /*07e0*/ 	.word	0x00000140
        /*07e4*/ 	.short	0x010a
        /*07e6*/ 	.byte	0x21
	.zero		1


	//   ....[109]....
        /*07e8*/ 	.word	0x00002020
        /*07ec*/ 	.word	0x000000ff
        /*07f0*/ 	.word	0x00000140
        /*07f4*/ 	.short	0x010a
        /*07f6*/ 	.byte	0x08
	.zero		1


	//   ....[110]....
        /*07f8*/ 	.word	0x00002120
        /*07fc*/ 	.word	0x000000ff
        /*0800*/ 	.word	0x000002b8
        /*0804*/ 	.short	0x0101
        /*0806*/ 	.byte	0x04
	.zero		1


	//   ....[111]....
        /*0808*/ 	.word	0x00002140
        /*080c*/ 	.word	0x000000ff
        /*0810*/ 	.word	0x00000140
        /*0814*/ 	.short	0x010a
        /*0816*/ 	.byte	0x05
	.zero		1


	//   ....[112]....
        /*0818*/ 	.word	0x000021c0
        /*081c*/ 	.word	0x000000ff
        /*0820*/ 	.word	0x00000140
        /*0824*/ 	.short	0x010a
        /*0826*/ 	.byte	0x11
	.zero		1


	//   ....[113]....
        /*0828*/ 	.word	0x00002350
        /*082c*/ 	.word	0x000000ff
        /*0830*/ 	.word	0x00000140
        /*0834*/ 	.short	0x010a
        /*0836*/ 	.byte	0x08
	.zero		1


	//   ....[114]....
        /*0838*/ 	.word	0x000024a0
        /*083c*/ 	.word	0x00000002
        /*0840*/ 	.word	0x000002c0
        /*0844*/ 	.short	0x010a
        /*0846*/ 	.byte	0xff
	.zero		1


	//   ....[115]....
        /*0848*/ 	.word	0x00002560
        /*084c*/ 	.word	0x00000002
        /*0850*/ 	.word	0x00000000
        /*0854*/ 	.short	0x0101
        /*0856*/ 	.byte	0xff
	.zero		1


	//   ....[116]....
        /*0858*/ 	.word	0x00002ac0
        /*085c*/ 	.word	0x000000ff
        /*0860*/ 	.word	0x00000000
        /*0864*/ 	.short	0x010a
        /*0866*/ 	.byte	0x05
	.zero		1


	//   ....[117]....
        /*0868*/ 	.word	0x00002b50
        /*086c*/ 	.word	0x000000ff
        /*0870*/ 	.word	0x00000000
        /*0874*/ 	.short	0x010a
        /*0876*/ 	.byte	0x05
	.zero		1


	//   ....[118]....
        /*0878*/ 	.word	0x00002be0
        /*087c*/ 	.word	0x000000ff
        /*0880*/ 	.word	0x00000000
        /*0884*/ 	.short	0x010a
        /*0886*/ 	.byte	0x05
	.zero		1


	//   ....[119]....
        /*0888*/ 	.word	0x00002c70
        /*088c*/ 	.word	0x000000ff
        /*0890*/ 	.word	0x00000000
        /*0894*/ 	.short	0x010a
        /*0896*/ 	.byte	0x05
	.zero		1


	//   ....[120]....
        /*0898*/ 	.word	0x00002d00
        /*089c*/ 	.word	0x000000ff
        /*08a0*/ 	.word	0x00000000
        /*08a4*/ 	.short	0x010a
        /*08a6*/ 	.byte	0x05
	.zero		1


	//   ....[121]....
        /*08a8*/ 	.word	0x00002d90
        /*08ac*/ 	.word	0x000000ff
        /*08b0*/ 	.word	0x00000000
        /*08b4*/ 	.short	0x010a
        /*08b6*/ 	.byte	0x05
	.zero		1


	//   ....[122]....
        /*08b8*/ 	.word	0x00002e20
        /*08bc*/ 	.word	0x000000ff
        /*08c0*/ 	.word	0x00000000
        /*08c4*/ 	.short	0x010a
        /*08c6*/ 	.byte	0x05
	.zero		1


	//   ....[123]....
        /*08c8*/ 	.word	0x00002eb0
        /*08cc*/ 	.word	0x000000ff
        /*08d0*/ 	.word	0x00000000
        /*08d4*/ 	.short	0x010a
        /*08d6*/ 	.byte	0x05
	.zero		1


	//   ....[124]....
        /*08d8*/ 	.word	0x00002f40
        /*08dc*/ 	.word	0x000000ff
        /*08e0*/ 	.word	0x00000000
        /*08e4*/ 	.short	0x010a
        /*08e6*/ 	.byte	0x05
	.zero		1


	//   ....[125]....
        /*08e8*/ 	.word	0x00002fd0
        /*08ec*/ 	.word	0x000000ff
        /*08f0*/ 	.word	0x00000000
        /*08f4*/ 	.short	0x010a
        /*08f6*/ 	.byte	0x05
	.zero		1


	//   ....[126]....
        /*08f8*/ 	.word	0x00003060
        /*08fc*/ 	.word	0x000000ff
        /*0900*/ 	.word	0x00000000
        /*0904*/ 	.short	0x010a
        /*0906*/ 	.byte	0x05
	.zero		1


	//   ....[127]....
        /*0908*/ 	.word	0x000030f0
        /*090c*/ 	.word	0x000000ff
        /*0910*/ 	.word	0x00000000
        /*0914*/ 	.short	0x010a
        /*0916*/ 	.byte	0x05
	.zero		1


	//   ....[128]....
        /*0918*/ 	.word	0x00003180
        /*091c*/ 	.word	0x000000ff
        /*0920*/ 	.word	0x00000000
        /*0924*/ 	.short	0x010a
        /*0926*/ 	.byte	0x05
	.zero		1


	//   ....[129]....
        /*0928*/ 	.word	0x00003210
        /*092c*/ 	.word	0x000000ff
        /*0930*/ 	.word	0x00000000
        /*0934*/ 	.short	0x010a
        /*0936*/ 	.byte	0x05
	.zero		1


	//   ....[130]....
        /*0938*/ 	.word	0x000032a0
        /*093c*/ 	.word	0x000000ff
        /*0940*/ 	.word	0x00000000
        /*0944*/ 	.short	0x010a
        /*0946*/ 	.byte	0x05
	.zero		1


	//   ....[131]....
        /*0948*/ 	.word	0x00003330
        /*094c*/ 	.word	0x000000ff
        /*0950*/ 	.word	0x00000000
        /*0954*/ 	.short	0x010a
        /*0956*/ 	.byte	0x05
	.zero		1


	//   ....[132]....
        /*0958*/ 	.word	0x000033c0
        /*095c*/ 	.word	0x000000ff
        /*0960*/ 	.word	0x00000000
        /*0964*/ 	.short	0x010a
        /*0966*/ 	.byte	0x05
	.zero		1


	//   ....[133]....
        /*0968*/ 	.word	0x00003450
        /*096c*/ 	.word	0x000000ff
        /*0970*/ 	.word	0x00000000
        /*0974*/ 	.short	0x010a
        /*0976*/ 	.byte	0x05
	.zero		1


	//   ....[134]....
        /*0978*/ 	.word	0x000034e0
        /*097c*/ 	.word	0x000000ff
        /*0980*/ 	.word	0x00000000
        /*0984*/ 	.short	0x010a
        /*0986*/ 	.byte	0x05
	.zero		1


	//   ....[135]....
        /*0988*/ 	.word	0x00003570
        /*098c*/ 	.word	0x000000ff
        /*0990*/ 	.word	0x00000000
        /*0994*/ 	.short	0x010a
        /*0996*/ 	.byte	0x05
	.zero		1


	//   ....[136]....
        /*0998*/ 	.word	0x00003600
        /*099c*/ 	.word	0x000000ff
        /*09a0*/ 	.word	0x00000000
        /*09a4*/ 	.short	0x010a
        /*09a6*/ 	.byte	0x05
	.zero		1


	//   ....[137]....
        /*09a8*/ 	.word	0x00003690
        /*09ac*/ 	.word	0x000000ff
        /*09b0*/ 	.word	0x00000000
        /*09b4*/ 	.short	0x010a
        /*09b6*/ 	.byte	0x05
	.zero		1


	//   ....[138]....
        /*09b8*/ 	.word	0x00003720
        /*09bc*/ 	.word	0x000000ff
        /*09c0*/ 	.word	0x00000000
        /*09c4*/ 	.short	0x010a
        /*09c6*/ 	.byte	0x05
	.zero		1


	//   ....[139]....
        /*09c8*/ 	.word	0x000037b0
        /*09cc*/ 	.word	0x000000ff
        /*09d0*/ 	.word	0x00000000
        /*09d4*/ 	.short	0x010a
        /*09d6*/ 	.byte	0x05
	.zero		1


	//   ....[140]....
        /*09d8*/ 	.word	0x00003840
        /*09dc*/ 	.word	0x000000ff
        /*09e0*/ 	.word	0x00000000
        /*09e4*/ 	.short	0x010a
        /*09e6*/ 	.byte	0x05
	.zero		1


	//   ....[141]....
        /*09e8*/ 	.word	0x000038d0
        /*09ec*/ 	.word	0x000000ff
        /*09f0*/ 	.word	0x00000000
        /*09f4*/ 	.short	0x010a
        /*09f6*/ 	.byte	0x05
	.zero		1


	//   ....[142]....
        /*09f8*/ 	.word	0x00003960
        /*09fc*/ 	.word	0x000000ff
        /*0a00*/ 	.word	0x00000000
        /*0a04*/ 	.short	0x010a
        /*0a06*/ 	.byte	0x05
	.zero		1


	//   ....[143]....
        /*0a08*/ 	.word	0x000039f0
        /*0a0c*/ 	.word	0x000000ff
        /*0a10*/ 	.word	0x00000000
        /*0a14*/ 	.short	0x010a
        /*0a16*/ 	.byte	0x05
	.zero		1


	//   ....[144]....
        /*0a18*/ 	.word	0x00003a80
        /*0a1c*/ 	.word	0x000000ff
        /*0a20*/ 	.word	0x00000000
        /*0a24*/ 	.short	0x010a
        /*0a26*/ 	.byte	0x05
	.zero		1


	//   ....[145]....
        /*0a28*/ 	.word	0x00003b10
        /*0a2c*/ 	.word	0x000000ff
        /*0a30*/ 	.word	0x00000000
        /*0a34*/ 	.short	0x010a
        /*0a36*/ 	.byte	0x05
	.zero		1


	//   ....[146]....
        /*0a38*/ 	.word	0x00003ba0
        /*0a3c*/ 	.word	0x000000ff
        /*0a40*/ 	.word	0x00000000
        /*0a44*/ 	.short	0x010a
        /*0a46*/ 	.byte	0x05
	.zero		1


	//   ....[147]....
        /*0a48*/ 	.word	0x00003c30
        /*0a4c*/ 	.word	0x000000ff
        /*0a50*/ 	.word	0x00000000
        /*0a54*/ 	.short	0x010a
        /*0a56*/ 	.byte	0x05
	.zero		1


	//   ....[148]....
        /*0a58*/ 	.word	0x00003cc0
        /*0a5c*/ 	.word	0x000000ff
        /*0a60*/ 	.word	0x00000000
        /*0a64*/ 	.short	0x010a
        /*0a66*/ 	.byte	0x05
	.zero		1


	//   ....[149]....
        /*0a68*/ 	.word	0x00003d50
        /*0a6c*/ 	.word	0x000000ff
        /*0a70*/ 	.word	0x00000000
        /*0a74*/ 	.short	0x010a
        /*0a76*/ 	.byte	0x05
	.zero		1


	//   ....[150]....
        /*0a78*/ 	.word	0x00003de0
        /*0a7c*/ 	.word	0x000000ff
        /*0a80*/ 	.word	0x00000000
        /*0a84*/ 	.short	0x010a
        /*0a86*/ 	.byte	0x05
	.zero		1


	//   ....[151]....
        /*0a88*/ 	.word	0x00003e70
        /*0a8c*/ 	.word	0x000000ff
        /*0a90*/ 	.word	0x00000000
        /*0a94*/ 	.short	0x010a
        /*0a96*/ 	.byte	0x05
	.zero		1


	//   ....[152]....
        /*0a98*/ 	.word	0x00003f00
        /*0a9c*/ 	.word	0x000000ff
        /*0aa0*/ 	.word	0x00000000
        /*0aa4*/ 	.short	0x010a
        /*0aa6*/ 	.byte	0x05
	.zero		1


	//   ....[153]....
        /*0aa8*/ 	.word	0x00003f90
        /*0aac*/ 	.word	0x000000ff
        /*0ab0*/ 	.word	0x00000000
        /*0ab4*/ 	.short	0x010a
        /*0ab6*/ 	.byte	0x05
	.zero		1


	//   ....[154]....
        /*0ab8*/ 	.word	0x00004020
        /*0abc*/ 	.word	0x000000ff
        /*0ac0*/ 	.word	0x00000000
        /*0ac4*/ 	.short	0x010a
        /*0ac6*/ 	.byte	0x05
	.zero		1


	//   ....[155]....
        /*0ac8*/ 	.word	0x000040c0
        /*0acc*/ 	.word	0x00000000
        /*0ad0*/ 	.word	0x00000000
        /*0ad4*/ 	.short	0x010a
        /*0ad6*/ 	.byte	0xff
	.zero		1


	//   ....[156]....
        /*0ad8*/ 	.word	0x000041f0
        /*0adc*/ 	.word	0x00000000
        /*0ae0*/ 	.word	0x00000320
        /*0ae4*/ 	.short	0x010a
        /*0ae6*/ 	.byte	0xff
	.zero		1


	//   ....[157]....
        /*0ae8*/ 	.word	0x00004260
        /*0aec*/ 	.word	0x00000000
        /*0af0*/ 	.word	0x00000000
        /*0af4*/ 	.short	0x0101
        /*0af6*/ 	.byte	0xff
	.zero		1


	//   ....[158]....
        /*0af8*/ 	.word	0x00004280
        /*0afc*/ 	.word	0x000000ff
        /*0b00*/ 	.word	0x000002d0
        /*0b04*/ 	.short	0x010a
        /*0b06*/ 	.byte	0x05
	.zero		1


	//   ....[159]....
        /*0b08*/ 	.word	0x000043a0
        /*0b0c*/ 	.word	0x00000000
        /*0b10*/ 	.word	0x000002c0
        /*0b14*/ 	.short	0x010a
        /*0b16*/ 	.byte	0xff
	.zero		1


	//   ....[160]....
        /*0b18*/ 	.word	0x000044a0
        /*0b1c*/ 	.word	0x00000000
        /*0b20*/ 	.word	0x00000000
        /*0b24*/ 	.short	0x0101
        /*0b26*/ 	.byte	0xff
	.zero		1


	//   ....[161]....
        /*0b28*/ 	.word	0x00004530
        /*0b2c*/ 	.word	0x000000ff
        /*0b30*/ 	.word	0x000002d0
        /*0b34*/ 	.short	0x0106
        /*0b36*/ 	.byte	0x05
	.zero		1


	//   ....[162]....
        /*0b38*/ 	.word	0x00004550
        /*0b3c*/ 	.word	0x000000ff
        /*0b40*/ 	.word	0x000002d0
        /*0b44*/ 	.short	0x010a
        /*0b46*/ 	.byte	0x05
	.zero		1


	//   ....[163]....
        /*0b48*/ 	.word	0x000045e0
        /*0b4c*/ 	.word	0x000000ff
        /*0b50*/ 	.word	0x000002d0
        /*0b54*/ 	.short	0x0106
        /*0b56*/ 	.byte	0x04
	.zero		1


	//   ....[164]....
        /*0b58*/ 	.word	0x00004620
        /*0b5c*/ 	.word	0x00000000
        /*0b60*/ 	.word	0x000002d0
        /*0b64*/ 	.short	0x010a
        /*0b66*/ 	.byte	0xff
	.zero		1


	//   ....[165]....
        /*0b68*/ 	.word	0x00004860
        /*0b6c*/ 	.word	0x000000ff
        /*0b70*/ 	.word	0x00000008
        /*0b74*/ 	.short	0x010a
        /*0b76*/ 	.byte	0x04
	.zero		1


	//   ....[166]....
        /*0b78*/ 	.word	0x00004880
        /*0b7c*/ 	.word	0x000000ff
        /*0b80*/ 	.word	0x00000008
        /*0b84*/ 	.short	0x010a
        /*0b86*/ 	.byte	0x04
	.zero		1


	//   ....[167]....
        /*0b88*/ 	.word	0x00004a10
        /*0b8c*/ 	.word	0x000000ff
        /*0b90*/ 	.word	0x00000008
        /*0b94*/ 	.short	0x010a
        /*0b96*/ 	.byte	0x04
	.zero		1


	//   ....[168]....
        /*0b98*/ 	.word	0x00004a30
        /*0b9c*/ 	.word	0x000000ff
        /*0ba0*/ 	.word	0x00000008
        /*0ba4*/ 	.short	0x010a
        /*0ba6*/ 	.byte	0x04
	.zero		1


	//   ....[169]....
        /*0ba8*/ 	.word	0x00004af0
        /*0bac*/ 	.word	0x000000ff
        /*0bb0*/ 	.word	0x00000000
        /*0bb4*/ 	.short	0x0101
        /*0bb6*/ 	.byte	0x05
	.zero		1


	//   ....[170]....
        /*0bb8*/ 	.word	0x00004dd0
        /*0bbc*/ 	.word	0x00000000
        /*0bc0*/ 	.word	0x000002c0
        /*0bc4*/ 	.short	0x010a
        /*0bc6*/ 	.byte	0xff
	.zero		1


	//   ....[171]....
        /*0bc8*/ 	.word	0x00004e90
        /*0bcc*/ 	.word	0x00000000
        /*0bd0*/ 	.word	0x00000000
        /*0bd4*/ 	.short	0x0101
        /*0bd6*/ 	.byte	0xff
	.zero		1


	//   ....[172]....
        /*0bd8*/ 	.word	0x00004f40
        /*0bdc*/ 	.word	0x000000ff
        /*0be0*/ 	.word	0x00000000
        /*0be4*/ 	.short	0x010a
        /*0be6*/ 	.byte	0x05
	.zero		1


	//   ....[173]....
        /*0be8*/ 	.word	0x00004f50
        /*0bec*/ 	.word	0x000000ff
        /*0bf0*/ 	.word	0x00000300
        /*0bf4*/ 	.short	0x010a
        /*0bf6*/ 	.byte	0x13
	.zero		1


	//   ....[174]....
        /*0bf8*/ 	.word	0x00005010
        /*0bfc*/ 	.word	0x000000ff
        /*0c00*/ 	.word	0x00000000
        /*0c04*/ 	.short	0x010a
        /*0c06*/ 	.byte	0x07
	.zero		1


	//   ....[175]....
        /*0c08*/ 	.word	0x00005140
        /*0c0c*/ 	.word	0x000000ff
        /*0c10*/ 	.word	0x00000000
        /*0c14*/ 	.short	0x010a
        /*0c16*/ 	.byte	0x18
	.zero		1


	//   ....[176]....
        /*0c18*/ 	.word	0x00005350
        /*0c1c*/ 	.word	0x000000ff
        /*0c20*/ 	.word	0x00000000
        /*0c24*/ 	.short	0x010a
        /*0c26*/ 	.byte	0x06
	.zero		1


	//   ....[177]....
        /*0c28*/ 	.word	0x000053e0
        /*0c2c*/ 	.word	0x000000ff
        /*0c30*/ 	.word	0x00000000
        /*0c34*/ 	.short	0x010a
        /*0c36*/ 	.byte	0x06
	.zero		1


	//   ....[178]....
        /*0c38*/ 	.word	0x00005470
        /*0c3c*/ 	.word	0x000000ff
        /*0c40*/ 	.word	0x00000000
        /*0c44*/ 	.short	0x010a
        /*0c46*/ 	.byte	0x06
	.zero		1


	//   ....[179]....
        /*0c48*/ 	.word	0x00005510
        /*0c4c*/ 	.word	0x00000000
        /*0c50*/ 	.word	0x00000000
        /*0c54*/ 	.short	0x010a
        /*0c56*/ 	.byte	0xff
	.zero		1


	//   ....[180]....
        /*0c58*/ 	.word	0x00005550
        /*0c5c*/ 	.word	0x00000000
        /*0c60*/ 	.word	0x00000000
        /*0c64*/ 	.short	0x010a
        /*0c66*/ 	.byte	0xff
	.zero		1


	//   ....[181]....
        /*0c68*/ 	.word	0x000055c0
        /*0c6c*/ 	.word	0x000000ff
        /*0c70*/ 	.word	0x00000000
        /*0c74*/ 	.short	0x0101
        /*0c76*/ 	.byte	0x05
	.zero		1


	//   ....[182]....
        /*0c78*/ 	.word	0x00005600
        /*0c7c*/ 	.word	0x000000ff
        /*0c80*/ 	.word	0x00000340
        /*0c84*/ 	.short	0x010a
        /*0c86*/ 	.byte	0x0b
	.zero		1


	//   ....[183]....
        /*0c88*/ 	.word	0x00005660
        /*0c8c*/ 	.word	0x000000ff
        /*0c90*/ 	.word	0x00000000
        /*0c94*/ 	.short	0x0101
        /*0c96*/ 	.byte	0x05
	.zero		1


	//   ....[184]....
        /*0c98*/ 	.word	0x00005a90
        /*0c9c*/ 	.word	0x00000000
        /*0ca0*/ 	.word	0x000002c0
        /*0ca4*/ 	.short	0x010a
        /*0ca6*/ 	.byte	0xff
	.zero		1


	//   ....[185]....
        /*0ca8*/ 	.word	0x00005b50
        /*0cac*/ 	.word	0x00000000
        /*0cb0*/ 	.word	0x00000000
        /*0cb4*/ 	.short	0x0101
        /*0cb6*/ 	.byte	0xff
	.zero		1


	//   ....[186]....
        /*0cb8*/ 	.word	0x00005e70
        /*0cbc*/ 	.word	0x000000ff
        /*0cc0*/ 	.word	0x000002b8
        /*0cc4*/ 	.short	0x010a
        /*0cc6*/ 	.byte	0x07
	.zero		1


	//   ....[187]....
        /*0cc8*/ 	.word	0x00006060
        /*0ccc*/ 	.word	0x000000ff
        /*0cd0*/ 	.word	0x00000298
        /*0cd4*/ 	.short	0x010a
        /*0cd6*/ 	.byte	0x07
	.zero		1


	//   ....[188]....
        /*0cd8*/ 	.word	0x00006240
        /*0cdc*/ 	.word	0x000000ff
        /*0ce0*/ 	.word	0x00000280
        /*0ce4*/ 	.short	0x010b
        /*0ce6*/ 	.byte	0x07
	.zero		1


	//   ....[189]....
        /*0ce8*/ 	.word	0x00006250
        /*0cec*/ 	.word	0x000000ff
        /*0cf0*/ 	.word	0x00000000
        /*0cf4*/ 	.short	0x0101
        /*0cf6*/ 	.byte	0x0e
	.zero		1


	//   ....[190]....
        /*0cf8*/ 	.word	0x00006260
        /*0cfc*/ 	.word	0x000000ff
        /*0d00*/ 	.word	0x000002a0
        /*0d04*/ 	.short	0x010a
        /*0d06*/ 	.byte	0x07
	.zero		1


	//   ....[191]....
        /*0d08*/ 	.word	0x00006450
        /*0d0c*/ 	.word	0x000000ff
        /*0d10*/ 	.word	0x00000288
        /*0d14*/ 	.short	0x010b
        /*0d16*/ 	.byte	0x07
	.zero		1


	//   ....[192]....
        /*0d18*/ 	.word	0x000064c0
        /*0d1c*/ 	.word	0x000000ff
        /*0d20*/ 	.word	0x00000000
        /*0d24*/ 	.short	0x0101
        /*0d26*/ 	.byte	0x0e
	.zero		1


	//   ....[193]....
        /*0d28*/ 	.word	0x000064d0
        /*0d2c*/ 	.word	0x000000ff
        /*0d30*/ 	.word	0x000002a8
        /*0d34*/ 	.short	0x010a
        /*0d36*/ 	.byte	0x07
	.zero		1


	//   ....[194]....
        /*0d38*/ 	.word	0x00006770
        /*0d3c*/ 	.word	0x000000ff
        /*0d40*/ 	.word	0x00000290
        /*0d44*/ 	.short	0x010b
        /*0d46*/ 	.byte	0x07
	.zero		1


	//   ....[195]....
        /*0d48*/ 	.word	0x00006790
        /*0d4c*/ 	.word	0x000000ff
        /*0d50*/ 	.word	0x00000000
        /*0d54*/ 	.short	0x0101
        /*0d56*/ 	.byte	0x0d
	.zero		1


	//   ....[196]....
        /*0d58*/ 	.word	0x000067c0
        /*0d5c*/ 	.word	0x000000ff
        /*0d60*/ 	.word	0x00000298
        /*0d64*/ 	.short	0x010a
        /*0d66*/ 	.byte	0x07
	.zero		1


	//   ....[197]....
        /*0d68*/ 	.word	0x000067e0
        /*0d6c*/ 	.word	0x000000ff
        /*0d70*/ 	.word	0x000002a0
        /*0d74*/ 	.short	0x010a
        /*0d76*/ 	.byte	0x07
	.zero		1


	//   ....[198]....
        /*0d78*/ 	.word	0x00006820
        /*0d7c*/ 	.word	0x00000000
        /*0d80*/ 	.word	0x000002a8
        /*0d84*/ 	.short	0x010a
        /*0d86*/ 	.byte	0xff
	.zero		1


	//   ....[199]....
        /*0d88*/ 	.word	0x00006ba0
        /*0d8c*/ 	.word	0x00000000
        /*0d90*/ 	.word	0x000002c0
        /*0d94*/ 	.short	0x010a
        /*0d96*/ 	.byte	0xff
	.zero		1


	//   ....[200]....
        /*0d98*/ 	.word	0x00006cb0
        /*0d9c*/ 	.word	0x00000000
        /*0da0*/ 	.word	0x00000000
        /*0da4*/ 	.short	0x0101
        /*0da6*/ 	.byte	0xff
	.zero		1


	//   ....[201]....
        /*0da8*/ 	.word	0x00007700
        /*0dac*/ 	.word	0x000000ff
        /*0db0*/ 	.word	0x00000280
        /*0db4*/ 	.short	0x010a
        /*0db6*/ 	.byte	0x30
	.zero		1


	//   ....[202]....
        /*0db8*/ 	.word	0x00007740
        /*0dbc*/ 	.word	0x00000070
        /*0dc0*/ 	.word	0x000002e0
        /*0dc4*/ 	.short	0x010a
        /*0dc6*/ 	.byte	0xff
	.zero		1


	//   ....[203]....
        /*0dc8*/ 	.word	0x00007830
        /*0dcc*/ 	.word	0x000000ff
        /*0dd0*/ 	.word	0x00000280
        /*0dd4*/ 	.short	0x010a
        /*0dd6*/ 	.byte	0x30
	.zero		1


	//   ....[204]....
        /*0dd8*/ 	.word	0x00007920
        /*0ddc*/ 	.word	0x00000070
        /*0de0*/ 	.word	0x000002e0
        /*0de4*/ 	.short	0x010a
        /*0de6*/ 	.byte	0xff
	.zero		1


	//   ....[205]....
        /*0de8*/ 	.word	0x00008440
        /*0dec*/ 	.word	0x00000000
        /*0df0*/ 	.word	0x00000000
        /*0df4*/ 	.short	0x0101
        /*0df6*/ 	.byte	0xff
	.zero		1


	//   ....[206]....
        /*0df8*/ 	.word	0x00008450
        /*0dfc*/ 	.word	0x00000002
        /*0e00*/ 	.word	0x00000280
        /*0e04*/ 	.short	0x010a
        /*0e06*/ 	.byte	0xff
	.zero		1


	//   ....[207]....
        /*0e08*/ 	.word	0x00008530
        /*0e0c*/ 	.word	0x00000002
        /*0e10*/ 	.word	0x00000280
        /*0e14*/ 	.short	0x010a
        /*0e16*/ 	.byte	0xff
	.zero		1


	//   ....[208]....
        /*0e18*/ 	.word	0x00009100
        /*0e1c*/ 	.word	0x00000000
        /*0e20*/ 	.word	0x00000000
        /*0e24*/ 	.short	0x0101
        /*0e26*/ 	.byte	0xff
	.zero		1


	//   ....[209]....
        /*0e28*/ 	.word	0x00009110
        /*0e2c*/ 	.word	0x00000004
        /*0e30*/ 	.word	0x00000280
        /*0e34*/ 	.short	0x010a
        /*0e36*/ 	.byte	0xff
	.zero		1


	//   ....[210]....
        /*0e38*/ 	.word	0x000091f0
        /*0e3c*/ 	.word	0x00000004
        /*0e40*/ 	.word	0x00000280
        /*0e44*/ 	.short	0x010a
        /*0e46*/ 	.byte	0xff
	.zero		1


	//   ....[211]....
        /*0e48*/ 	.word	0x000094c0
        /*0e4c*/ 	.word	0x00000070
        /*0e50*/ 	.word	0x00000000
        /*0e54*/ 	.short	0x0101
        /*0e56*/ 	.byte	0xff
	.zero		1


	//   ....[212]....
        /*0e58*/ 	.word	0x00009e00
        /*0e5c*/ 	.word	0x00000000
        /*0e60*/ 	.word	0x00000000
        /*0e64*/ 	.short	0x0101
        /*0e66*/ 	.byte	0xff
	.zero		1


	//   ....[213]....
        /*0e68*/ 	.word	0x0000a070
        /*0e6c*/ 	.word	0x000000ff
        /*0e70*/ 	.word	0x00000000
        /*0e74*/ 	.short	0x0101
        /*0e76*/ 	.byte	0x04
	.zero		1


	//   ....[214]....
        /*0e78*/ 	.word	0x0000a090
        /*0e7c*/ 	.word	0x00000002
        /*0e80*/ 	.word	0x00000330
        /*0e84*/ 	.short	0x010a
        /*0e86*/ 	.byte	0xff
	.zero		1


	//   ....[215]....
        /*0e88*/ 	.word	0x0000a0f0
        /*0e8c*/ 	.word	0x00000002
        /*0e90*/ 	.word	0x00000140
        /*0e94*/ 	.short	0x010a
        /*0e96*/ 	.byte	0xff
	.zero		1


	//   ....[216]....
        /*0e98*/ 	.word	0x0000a150
        /*0e9c*/ 	.word	0x00000002
        /*0ea0*/ 	.word	0x00000140
        /*0ea4*/ 	.short	0x010a
        /*0ea6*/ 	.byte	0xff
	.zero		1


	//   ....[217]....
        /*0ea8*/ 	.word	0x0000a1a0
        /*0eac*/ 	.word	0x00000002
        /*0eb0*/ 	.word	0x000002c0
        /*0eb4*/ 	.short	0x010a
        /*0eb6*/ 	.byte	0xff
	.zero		1


	//   ....[218]....
        /*0eb8*/ 	.word	0x0000a200
        /*0ebc*/ 	.word	0x00000000
        /*0ec0*/ 	.word	0x00000000
        /*0ec4*/ 	.short	0x010a
        /*0ec6*/ 	.byte	0xff
	.zero		1


	//   ....[219]....
        /*0ec8*/ 	.word	0x0000a260
        /*0ecc*/ 	.word	0x00000000
        /*0ed0*/ 	.word	0x00000000
        /*0ed4*/ 	.short	0x010a
        /*0ed6*/ 	.byte	0xff
	.zero		1


	//   ....[220]....
        /*0ed8*/ 	.word	0x0000a2c0
        /*0edc*/ 	.word	0x00000000
        /*0ee0*/ 	.word	0x00000000
        /*0ee4*/ 	.short	0x010a
        /*0ee6*/ 	.byte	0xff
	.zero		1


	//   ....[221]....
        /*0ee8*/ 	.word	0x0000a320
        /*0eec*/ 	.word	0x00000000
        /*0ef0*/ 	.word	0x00000000
        /*0ef4*/ 	.short	0x010a
        /*0ef6*/ 	.byte	0xff
	.zero		1


	//   ....[222]....
        /*0ef8*/ 	.word	0x0000a380
        /*0efc*/ 	.word	0x00000000
        /*0f00*/ 	.word	0x00000000
        /*0f04*/ 	.short	0x010a
        /*0f06*/ 	.byte	0xff
	.zero		1


	//   ....[223]....
        /*0f08*/ 	.word	0x0000a3e0
        /*0f0c*/ 	.word	0x00000000
        /*0f10*/ 	.word	0x00000000
        /*0f14*/ 	.short	0x010a
        /*0f16*/ 	.byte	0xff
	.zero		1


	//   ....[224]....
        /*0f18*/ 	.word	0x0000a440
        /*0f1c*/ 	.word	0x00000000
        /*0f20*/ 	.word	0x00000000
        /*0f24*/ 	.short	0x010a
        /*0f26*/ 	.byte	0xff
	.zero		1


	//   ....[225]....
        /*0f28*/ 	.word	0x0000a4a0
        /*0f2c*/ 	.word	0x00000000
        /*0f30*/ 	.word	0x00000000
        /*0f34*/ 	.short	0x010a
        /*0f36*/ 	.byte	0xff
	.zero		1


	//   ....[226]....
        /*0f38*/ 	.word	0x0000a500
        /*0f3c*/ 	.word	0x00000000
        /*0f40*/ 	.word	0x00000000
        /*0f44*/ 	.short	0x010a
        /*0f46*/ 	.byte	0xff
	.zero		1


	//   ....[227]....
        /*0f48*/ 	.word	0x0000a560
        /*0f4c*/ 	.word	0x00000000
        /*0f50*/ 	.word	0x00000000
        /*0f54*/ 	.short	0x010a
        /*0f56*/ 	.byte	0xff
	.zero		1


	//   ....[228]....
        /*0f58*/ 	.word	0x0000a5c0
        /*0f5c*/ 	.word	0x00000000
        /*0f60*/ 	.word	0x00000000
        /*0f64*/ 	.short	0x010a
        /*0f66*/ 	.byte	0xff
	.zero		1


	//   ....[229]....
        /*0f68*/ 	.word	0x0000a620
        /*0f6c*/ 	.word	0x00000000
        /*0f70*/ 	.word	0x00000000
        /*0f74*/ 	.short	0x010a
        /*0f76*/ 	.byte	0xff
	.zero		1


	//   ....[230]....
        /*0f78*/ 	.word	0x0000a680
        /*0f7c*/ 	.word	0x00000000
        /*0f80*/ 	.word	0x00000000
        /*0f84*/ 	.short	0x010a
        /*0f86*/ 	.byte	0xff
	.zero		1


	//   ....[231]....
        /*0f88*/ 	.word	0x0000a6e0
        /*0f8c*/ 	.word	0x00000000
        /*0f90*/ 	.word	0x00000000
        /*0f94*/ 	.short	0x010a
        /*0f96*/ 	.byte	0xff
	.zero		1


	//   ....[232]....
        /*0f98*/ 	.word	0x0000a740
        /*0f9c*/ 	.word	0x00000000
        /*0fa0*/ 	.word	0x00000000
        /*0fa4*/ 	.short	0x010a
        /*0fa6*/ 	.byte	0xff
	.zero		1


	//   ....[233]....
        /*0fa8*/ 	.word	0x0000a7a0
        /*0fac*/ 	.word	0x00000000
        /*0fb0*/ 	.word	0x00000000
        /*0fb4*/ 	.short	0x010a
        /*0fb6*/ 	.byte	0xff
	.zero		1


	//   ....[234]....
        /*0fb8*/ 	.word	0x0000a800
        /*0fbc*/ 	.word	0x00000000
        /*0fc0*/ 	.word	0x00000000
        /*0fc4*/ 	.short	0x010a
        /*0fc6*/ 	.byte	0xff
	.zero		1


	//   ....[235]....
        /*0fc8*/ 	.word	0x0000a860
        /*0fcc*/ 	.word	0x00000000
        /*0fd0*/ 	.word	0x00000000
        /*0fd4*/ 	.short	0x010a
        /*0fd6*/ 	.byte	0xff
	.zero		1


	//   ....[236]....
        /*0fd8*/ 	.word	0x0000a8c0
        /*0fdc*/ 	.word	0x00000000
        /*0fe0*/ 	.word	0x00000000
        /*0fe4*/ 	.short	0x010a
        /*0fe6*/ 	.byte	0xff
	.zero		1


	//   ....[237]....
        /*0fe8*/ 	.word	0x0000a920
        /*0fec*/ 	.word	0x00000000
        /*0ff0*/ 	.word	0x00000000
        /*0ff4*/ 	.short	0x010a
        /*0ff6*/ 	.byte	0xff
	.zero		1


	//   ....[238]....
        /*0ff8*/ 	.word	0x0000a980
        /*0ffc*/ 	.word	0x00000000
        /*1000*/ 	.word	0x00000000
        /*1004*/ 	.short	0x010a
        /*1006*/ 	.byte	0xff
	.zero		1


	//   ....[239]....
        /*1008*/ 	.word	0x0000a9e0
        /*100c*/ 	.word	0x00000000
        /*1010*/ 	.word	0x00000000
        /*1014*/ 	.short	0x010a
        /*1016*/ 	.byte	0xff
	.zero		1


	//   ....[240]....
        /*1018*/ 	.word	0x0000aa40
        /*101c*/ 	.word	0x00000000
        /*1020*/ 	.word	0x00000000
        /*1024*/ 	.short	0x010a
        /*1026*/ 	.byte	0xff
	.zero		1


	//   ....[241]....
        /*1028*/ 	.word	0x0000aaa0
        /*102c*/ 	.word	0x00000000
        /*1030*/ 	.word	0x00000000
        /*1034*/ 	.short	0x010a
        /*1036*/ 	.byte	0xff
	.zero		1


	//   ....[242]....
        /*1038*/ 	.word	0x0000ab00
        /*103c*/ 	.word	0x00000000
        /*1040*/ 	.word	0x00000000
        /*1044*/ 	.short	0x010a
        /*1046*/ 	.byte	0xff
	.zero		1


	//   ....[243]....
        /*1048*/ 	.word	0x0000ab60
        /*104c*/ 	.word	0x00000000
        /*1050*/ 	.word	0x00000000
        /*1054*/ 	.short	0x010a
        /*1056*/ 	.byte	0xff
	.zero		1


	//   ....[244]....
        /*1058*/ 	.word	0x0000abc0
        /*105c*/ 	.word	0x00000000
        /*1060*/ 	.word	0x00000000
        /*1064*/ 	.short	0x010a
        /*1066*/ 	.byte	0xff
	.zero		1


	//   ....[245]....
        /*1068*/ 	.word	0x0000ac20
        /*106c*/ 	.word	0x00000000
        /*1070*/ 	.word	0x00000000
        /*1074*/ 	.short	0x010a
        /*1076*/ 	.byte	0xff
	.zero		1


	//   ....[246]....
        /*1078*/ 	.word	0x0000ac80
        /*107c*/ 	.word	0x00000000
        /*1080*/ 	.word	0x00000000
        /*1084*/ 	.short	0x010a
        /*1086*/ 	.byte	0xff
	.zero		1


	//   ....[247]....
        /*1088*/ 	.word	0x0000ace0
        /*108c*/ 	.word	0x00000000
        /*1090*/ 	.word	0x00000000
        /*1094*/ 	.short	0x010a
        /*1096*/ 	.byte	0xff
	.zero		1


	//   ....[248]....
        /*1098*/ 	.word	0x0000ad40
        /*109c*/ 	.word	0x00000000
        /*10a0*/ 	.word	0x00000000
        /*10a4*/ 	.short	0x010a
        /*10a6*/ 	.byte	0xff
	.zero		1


	//   ....[249]....
        /*10a8*/ 	.word	0x0000ada0
        /*10ac*/ 	.word	0x00000000
        /*10b0*/ 	.word	0x00000000
        /*10b4*/ 	.short	0x010a
        /*10b6*/ 	.byte	0xff
	.zero		1


	//   ....[250]....
        /*10b8*/ 	.word	0x0000ae00
        /*10bc*/ 	.word	0x00000000
        /*10c0*/ 	.word	0x00000000
        /*10c4*/ 	.short	0x010a
        /*10c6*/ 	.byte	0xff
	.zero		1


	//   ....[251]....
        /*10c8*/ 	.word	0x0000ae60
        /*10cc*/ 	.word	0x00000000
        /*10d0*/ 	.word	0x00000000
        /*10d4*/ 	.short	0x010a
        /*10d6*/ 	.byte	0xff
	.zero		1


	//   ....[252]....
        /*10d8*/ 	.word	0x0000aec0
        /*10dc*/ 	.word	0x00000000
        /*10e0*/ 	.word	0x00000000
        /*10e4*/ 	.short	0x010a
        /*10e6*/ 	.byte	0xff
	.zero		1


	//   ....[253]....
        /*10e8*/ 	.word	0x0000af20
        /*10ec*/ 	.word	0x00000000
        /*10f0*/ 	.word	0x00000000
        /*10f4*/ 	.short	0x010a
        /*10f6*/ 	.byte	0xff
	.zero		1


	//   ....[254]....
        /*10f8*/ 	.word	0x0000af80
        /*10fc*/ 	.word	0x00000000
        /*1100*/ 	.word	0x00000000
        /*1104*/ 	.short	0x010a
        /*1106*/ 	.byte	0xff
	.zero		1


	//   ....[255]....
        /*1108*/ 	.word	0x0000afe0
        /*110c*/ 	.word	0x00000000
        /*1110*/ 	.word	0x00000000
        /*1114*/ 	.short	0x010a
        /*1116*/ 	.byte	0xff
	.zero		1


	//   ....[0]....
        /*1118*/ 	.word	0x0000b040
        /*111c*/ 	.word	0x00000000
        /*1120*/ 	.word	0x00000000
        /*1124*/ 	.short	0x010a
        /*1126*/ 	.byte	0xff
	.zero		1


	//   ....[1]....
        /*1128*/ 	.word	0x0000b090
        /*112c*/ 	.word	0x00000000
        /*1130*/ 	.word	0x00000320
        /*1134*/ 	.short	0x010a
        /*1136*/ 	.byte	0xff
	.zero		1


	//   ....[2]....
        /*1138*/ 	.word	0x0000b0f0
        /*113c*/ 	.word	0x00000000
        /*1140*/ 	.word	0x000002d0
        /*1144*/ 	.short	0x010a
        /*1146*/ 	.byte	0xff
	.zero		1


	//   ....[3]....
        /*1148*/ 	.word	0x0000b140
        /*114c*/ 	.word	0x00000000
        /*1150*/ 	.word	0x000002c0
        /*1154*/ 	.short	0x010a
        /*1156*/ 	.byte	0xff
	.zero		1


	//   ....[4]....
        /*1158*/ 	.word	0x0000b1a0
        /*115c*/ 	.word	0x00000000
        /*1160*/ 	.word	0x000002d0
        /*1164*/ 	.short	0x010a
        /*1166*/ 	.byte	0xff
	.zero		1


	//   ....[5]....
        /*1168*/ 	.word	0x0000b200
        /*116c*/ 	.word	0x00000004
        /*1170*/ 	.word	0x00000008
        /*1174*/ 	.short	0x010a
        /*1176*/ 	.byte	0xff
	.zero		1


	//   ....[6]....
        /*1178*/ 	.word	0x0000b2e0
        /*117c*/ 	.word	0x00000002
        /*1180*/ 	.word	0x00000008
        /*1184*/ 	.short	0x010a
        /*1186*/ 	.byte	0xff
	.zero		1


	//   ....[7]....
        /*1188*/ 	.word	0x0000b330
        /*118c*/ 	.word	0x00000000
        /*1190*/ 	.word	0x000002c0
        /*1194*/ 	.short	0x010a
        /*1196*/ 	.byte	0xff
	.zero		1


	//   ....[8]....
        /*1198*/ 	.word	0x0000b390
        /*119c*/ 	.word	0x00000000
        /*11a0*/ 	.word	0x00000300
        /*11a4*/ 	.short	0x010a
        /*11a6*/ 	.byte	0xff
	.zero		1


	//   ....[9]....
        /*11a8*/ 	.word	0x0000b3f0
        /*11ac*/ 	.word	0x00000000
        /*11b0*/ 	.word	0x00000000
        /*11b4*/ 	.short	0x010a
        /*11b6*/ 	.byte	0xff
	.zero		1


	//   ....[10]....
        /*11b8*/ 	.word	0x0000b450
        /*11bc*/ 	.word	0x00000000
        /*11c0*/ 	.word	0x00000000
        /*11c4*/ 	.short	0x010a
        /*11c6*/ 	.byte	0xff
	.zero		1


	//   ....[11]....
        /*11c8*/ 	.word	0x0000b4b0
        /*11cc*/ 	.word	0x00000000
        /*11d0*/ 	.word	0x00000000
        /*11d4*/ 	.short	0x010a
        /*11d6*/ 	.byte	0xff
	.zero		1


	//   ....[12]....
        /*11d8*/ 	.word	0x0000b510
        /*11dc*/ 	.word	0x00000000
        /*11e0*/ 	.word	0x00000000
        /*11e4*/ 	.short	0x010a
        /*11e6*/ 	.byte	0xff
	.zero		1


	//   ....[13]....
        /*11e8*/ 	.word	0x0000b570
        /*11ec*/ 	.word	0x00000000
        /*11f0*/ 	.word	0x00000340
        /*11f4*/ 	.short	0x010a
        /*11f6*/ 	.byte	0xff
	.zero		1


	//   ....[14]....
        /*11f8*/ 	.word	0x0000b5c0
        /*11fc*/ 	.word	0x00000000
        /*1200*/ 	.word	0x000002c0
        /*1204*/ 	.short	0x010a
        /*1206*/ 	.byte	0xff
	.zero		1


	//   ....[15]....
        /*1208*/ 	.word	0x0000b620
        /*120c*/ 	.word	0x00000000
        /*1210*/ 	.word	0x000002b8
        /*1214*/ 	.short	0x010a
        /*1216*/ 	.byte	0xff
	.zero		1


	//   ....[16]....
        /*1218*/ 	.word	0x0000b680
        /*121c*/ 	.word	0x00000000
        /*1220*/ 	.word	0x00000298
        /*1224*/ 	.short	0x010a
        /*1226*/ 	.byte	0xff
	.zero		1


	//   ....[17]....
        /*1228*/ 	.word	0x0000b6e0
        /*122c*/ 	.word	0x00000000
        /*1230*/ 	.word	0x000002a0
        /*1234*/ 	.short	0x010a
        /*1236*/ 	.byte	0xff
	.zero		1


	//   ....[18]....
        /*1238*/ 	.word	0x0000b740
        /*123c*/ 	.word	0x00000000
        /*1240*/ 	.word	0x000002a8
        /*1244*/ 	.short	0x010a
        /*1246*/ 	.byte	0xff
	.zero		1


	//   ....[19]....
        /*1248*/ 	.word	0x0000b7a0
        /*124c*/ 	.word	0x00000000
        /*1250*/ 	.word	0x00000298
        /*1254*/ 	.short	0x010a
        /*1256*/ 	.byte	0xff
	.zero		1


	//   ....[20]....
        /*1258*/ 	.word	0x0000b800
        /*125c*/ 	.word	0x00000000
        /*1260*/ 	.word	0x000002a0
        /*1264*/ 	.short	0x010a
        /*1266*/ 	.byte	0xff
	.zero		1


	//   ....[21]....
        /*1268*/ 	.word	0x0000b850
        /*126c*/ 	.word	0x00000000
        /*1270*/ 	.word	0x000002c0
        /*1274*/ 	.short	0x010a
        /*1276*/ 	.byte	0xff
	.zero		1


	//   ....[22]....
        /*1278*/ 	.word	0x0000b8b0
        /*127c*/ 	.word	0x00000002
        /*1280*/ 	.word	0x00000280
        /*1284*/ 	.short	0x010a
        /*1286*/ 	.byte	0xff
	.zero		1


	//   ....[23]....
        /*1288*/ 	.word	0x0000b900
        /*128c*/ 	.word	0x00000070
        /*1290*/ 	.word	0x000002e0
        /*1294*/ 	.short	0x010a
        /*1296*/ 	.byte	0xff
	.zero		1


	//   ....[24]....
        /*1298*/ 	.word	0x0000b950
        /*129c*/ 	.word	0x00000002
        /*12a0*/ 	.word	0x00000280
        /*12a4*/ 	.short	0x010a
        /*12a6*/ 	.byte	0xff
	.zero		1


	//   ....[25]....
        /*12a8*/ 	.word	0x0000b9a0
        /*12ac*/ 	.word	0x00000004
        /*12b0*/ 	.word	0x00000280
        /*12b4*/ 	.short	0x010a
        /*12b6*/ 	.byte	0xff
	.zero		1


	//----- nvinfo : EIATTR_NUM_MBARRIERS
	.align		4
.L_47:
        /*12b8*/ 	.byte	0x03, 0x38
        /*12ba*/ 	.short	0x0069


	//----- nvinfo : EIATTR_EXIT_INSTR_OFFSETS
	.align		4
        /*12bc*/ 	.byte	0x04, 0x1c
        /*12be*/ 	.short	(.L_49 - .L_48)


	//   ....[0]....
.L_48:
        /*12c0*/ 	.word	0x000040f0


	//   ....[1]....
        /*12c4*/ 	.word	0x000045f0


	//   ....[2]....
        /*12c8*/ 	.word	0x00004650


	//   ....[3]....
        /*12cc*/ 	.word	0x00005880


	//   ....[4]....
        /*12d0*/ 	.word	0x00006850


	//   ....[5]....
        /*12d4*/ 	.word	0x00006890


	//   ....[6]....
        /*12d8*/ 	.word	0x00009f60


	//   ....[7]....
        /*12dc*/ 	.word	0x00009fe0


	//   ....[8]....
        /*12e0*/ 	.word	0x0000a010


	//   ....[9]....
        /*12e4*/ 	.word	0x0000a080


	//----- nvinfo : EIATTR_MAX_THREADS
	.align		4
.L_49:
        /*12e8*/ 	.byte	0x04, 0x05
        /*12ea*/ 	.short	(.L_51 - .L_50)
.L_50:
        /*12ec*/ 	.word	0x00000100
        /*12f0*/ 	.word	0x00000001
        /*12f4*/ 	.word	0x00000001


	//----- nvinfo : EIATTR_CRS_STACK_SIZE
	.align		4
.L_51:
        /*12f8*/ 	.byte	0x04, 0x1e
        /*12fa*/ 	.short	(.L_53 - .L_52)
.L_52:
        /*12fc*/ 	.word	0x00000000


	//----- nvinfo : EIATTR_CBANK_PARAM_SIZE
	.align		4
.L_53:
        /*1300*/ 	.byte	0x03, 0x19
        /*1302*/ 	.short	0x0800


	//----- nvinfo : EIATTR_PARAM_CBANK
	.align		4
        /*1304*/ 	.byte	0x04, 0x0a
        /*1306*/ 	.short	(.L_55 - .L_54)
	.align		4
.L_54:
        /*1308*/ 	.word	index@(.nv.constant0._ZN7cutlass13device_kernelINS_4gemm6kernel13GemmUniversalIN4cute5tupleIJiiiiEEENS1_10collective13CollectiveMmaINS1_35MainloopSm100TmaUmmaWarpSpecializedILi40ELi2ELi4ENS5_IJNS4_1CILi2EEENSA_ILi1EEESC_EEEEENS5_IJNSA_ILi128EEENSA_ILi192EEENSA_ILi16EEEEEENS_6half_tENS5_IJlSC_lEEESJ_SK_NS4_8TiledMMAINS4_8MMA_AtomIJNS4_26SM100_MMA_F16BF16_2x1SM_SSISJ_SJ_fLi128ELi192ELNS4_4UMMA5MajorE0ELSP_0ELNSO_7ScaleInE0ELSQ_0EEEEEENS4_6LayoutINS5_IJSC_SC_SC_EEENS5_IJNSA_ILi0EEESV_SV_EEEEENS5_IJNS4_10UnderscoreESY_SY_EEEEENS4_18SM100_TMA_2SM_LOADENS4_14ComposedLayoutINS4_7SwizzleILi1ELi4ELi3EEENS4_18smem_ptr_flag_bitsILi16EEENST_INS5_IJNSA_ILi8EEESH_EEENS5_IJSH_SC_EEEEEEEvNS4_8identityES11_S1B_vS1C_EENS_8epilogue10collective18CollectiveEpilogueINS1E_23Sm100TmaWarpSpecializedILi3ELi2ELi32ELb1ELb0EEEJNS5_IJNSA_ILi64EEESG_SH_EEENS5_IJNST_IS1J_SC_EENST_INS5_IJNSA_ILi32EEESB_EEENS5_IJSC_NSA_ILi96EEEEEEEEEEESJ_SK_SJ_SK_NS1E_6fusion15FusionCallbacksIS1I_NS1S_17LinearCombinationISJ_fSJ_fLNS_15FloatRoundStyleE2EEES1K_S1R_JEEENS4_5SM1004TMEM4LOAD26SM100_TMEM_LOAD_32dp32b32xENS4_13SM90_TMA_LOADENS12_INS13_ILi2ELi4ELi3EEES16_NST_INS5_IJS17_S1M_EEENS5_IJS1M_SC_EEEEEEENS4_39AutoVectorizingCopyWithAssumedAlignmentILi128EEENS4_14SM90_TMA_STOREES27_S29_S29_EEEvvEEEEvNT_6ParamsE)
        /*130c*/ 	.short	0x0380
        /*130e*/ 	.short	0x0800


	//----- nvinfo : EIATTR_SW_WAR
	.align		4
.L_55:
        /*1310*/ 	.byte	0x04, 0x36
        /*1312*/ 	.short	(.L_57 - .L_56)
.L_56:
        /*1314*/ 	.word	0x00000008
.L_57:


//--------------------- .nv.callgraph             --------------------------
	.section	.nv.callgraph,"",@"SHT_CUDA_CALLGRAPH"
	.align	4
	.sectionentsize	8
	.align		4
        /*0000*/ 	.word	0x00000000
	.align		4
        /*0004*/ 	.word	0xffffffff
	.align		4
        /*0008*/ 	.word	index@(_ZN7cutlass13device_kernelINS_4gemm6kernel13GemmUniversalIN4cute5tupleIJiiiiEEENS1_10collective13CollectiveMmaINS1_35MainloopSm100TmaUmmaWarpSpecializedILi40ELi2ELi4ENS5_IJNS4_1CILi2EEENSA_ILi1EEESC_EEEEENS5_IJNSA_ILi128EEENSA_ILi192EEENSA_ILi16EEEEEENS_6half_tENS5_IJlSC_lEEESJ_SK_NS4_8TiledMMAINS4_8MMA_AtomIJNS4_26SM100_MMA_F16BF16_2x1SM_SSISJ_SJ_fLi128ELi192ELNS4_4UMMA5MajorE0ELSP_0ELNSO_7ScaleInE0ELSQ_0EEEEEENS4_6LayoutINS5_IJSC_SC_SC_EEENS5_IJNSA_ILi0EEESV_SV_EEEEENS5_IJNS4_10UnderscoreESY_SY_EEEEENS4_18SM100_TMA_2SM_LOADENS4_14ComposedLayoutINS4_7SwizzleILi1ELi4ELi3EEENS4_18smem_ptr_flag_bitsILi16EEENST_INS5_IJNSA_ILi8EEESH_EEENS5_IJSH_SC_EEEEEEEvNS4_8identityES11_S1B_vS1C_EENS_8epilogue10collective18CollectiveEpilogueINS1E_23Sm100TmaWarpSpecializedILi3ELi2ELi32ELb1ELb0EEEJNS5_IJNSA_ILi64EEESG_SH_EEENS5_IJNST_IS1J_SC_EENST_INS5_IJNSA_ILi32EEESB_EEENS5_IJSC_NSA_ILi96EEEEEEEEEEESJ_SK_SJ_SK_NS1E_6fusion15FusionCallbacksIS1I_NS1S_17LinearCombinationISJ_fSJ_fLNS_15FloatRoundStyleE2EEES1K_S1R_JEEENS4_5SM1004TMEM4LOAD26SM100_TMEM_LOAD_32dp32b32xENS4_13SM90_TMA_LOADENS12_INS13_ILi2ELi4ELi3EEES16_NST_INS5_IJS17_S1M_EEENS5_IJS1M_SC_EEEEEEENS4_39AutoVectorizingCopyWithAssumedAlignmentILi128EEENS4_14SM90_TMA_STOREES27_S29_S29_EEEvvEEEEvNT_6ParamsE)
	.align		4
        /*000c*/ 	.word	index@(__assertfail)
	.align		4
        /*0010*/ 	.word	0x00000000
	.align		4
        /*0014*/ 	.word	0xfffffffe
	.align		4
        /*0018*/ 	.word	0x00000000
	.align		4
        /*001c*/ 	.word	0xfffffffd
	.align		4
        /*0020*/ 	.word	0x00000000
	.align		4
        /*0024*/ 	.word	0xfffffffc


//--------------------- .nv.constant4             --------------------------
	.section	.nv.constant4,"a",@progbits
	.align	8
	.align		8
.nv.constant4:
        /*0000*/ 	.dword	__assertfail
	.align		8
        /*0008*/ 	.dword	__unnamed_1
	.align		8
        /*0010*/ 	.dword	__unnamed_2
	.align		8
        /*0018*/ 	.dword	_ZN40_INTERNAL_96173a1e_4_k_cu_714f9422_238424cuda3std3__45__cpo5beginE
	.align		8
        /*0020*/ 	.dword	_ZN40_INTERNAL_96173a1e_4_k_cu_714f9422_238424cuda3std3__45__cpo3endE
	.align		8
        /*0028*/ 	.dword	_ZN40_INTERNAL_96173a1e_4_k_cu_714f9422_238424cuda3std3__45__cpo6cbeginE
	.align		8
        /*0030*/ 	.dword	_ZN40_INTERNAL_96173a1e_4_k_cu_714f9422_238424cuda3std3__45__cpo4cendE
	.align		8
        /*0038*/ 	.dword	_ZN40_INTERNAL_96173a1e_4_k_cu_714f9422_238424cuda3std3__442_GLOBAL__N__96173a1e_4_k_cu_714f9422_238426ignoreE
	.align		8
        /*0040*/ 	.dword	_ZN40_INTERNAL_96173a1e_4_k_cu_714f9422_238424cuda3std3__419piecewise_constructE
	.align		8
        /*0048*/ 	.dword	_ZN40_INTERNAL_96173a1e_4_k_cu_714f9422_238424cuda3std3__48in_placeE
	.align		8
        /*0050*/ 	.dword	_ZN40_INTERNAL_96173a1e_4_k_cu_714f9422_238424cuda3std6ranges3__45__cpo4swapE
	.align		8
        /*0058*/ 	.dword	_ZN40_INTERNAL_96173a1e_4_k_cu_714f9422_238424cuda3std6ranges3__45__cpo9iter_moveE
	.align		8
        /*0060*/ 	.dword	_ZN40_INTERNAL_96173a1e_4_k_cu_714f9422_238424cute7productE
	.align		8
        /*0068*/ 	.dword	_ZN40_INTERNAL_96173a1e_4_k_cu_714f9422_238424cute1_E
	.align		8
        /*0070*/ 	.dword	$str$25
	.align		8
        /*0078*/ 	.dword	$str$26
	.align		8
        /*0080*/ 	.dword	$str$27
	.align		8
        /*0088*/ 	.dword	$str$28


//--------------------- .text._ZN7cutlass13device_kernelINS_4gemm6kernel13GemmUniversalIN4cute5tupleIJiiiiEEENS1_10collective13CollectiveMmaINS1_35MainloopSm100TmaUmmaWarpSpecializedILi40ELi2ELi4ENS5_IJNS4_1CILi2EEENSA_ILi1EEESC_EEEEENS5_IJNSA_ILi128EEENSA_ILi192EEENSA_ILi16EEEEEENS_6half_tENS5_IJlSC_lEEESJ_SK_NS4_8TiledMMAINS4_8MMA_AtomIJNS4_26SM100_MMA_F16BF16_2x1SM_SSISJ_SJ_fLi128ELi192ELNS4_4UMMA5MajorE0ELSP_0ELNSO_7ScaleInE0ELSQ_0EEEEEENS4_6LayoutINS5_IJSC_SC_SC_EEENS5_IJNSA_ILi0EEESV_SV_EEEEENS5_IJNS4_10UnderscoreESY_SY_EEEEENS4_18SM100_TMA_2SM_LOADENS4_14ComposedLayoutINS4_7SwizzleILi1ELi4ELi3EEENS4_18smem_ptr_flag_bitsILi16EEENST_INS5_IJNSA_ILi8EEESH_EEENS5_IJSH_SC_EEEEEEEvNS4_8identityES11_S1B_vS1C_EENS_8epilogue10collective18CollectiveEpilogueINS1E_23Sm100TmaWarpSpecializedILi3ELi2ELi32ELb1ELb0EEEJNS5_IJNSA_ILi64EEESG_SH_EEENS5_IJNST_IS1J_SC_EENST_INS5_IJNSA_ILi32EEESB_EEENS5_IJSC_NSA_ILi96EEEEEEEEEEESJ_SK_SJ_SK_NS1E_6fusion15FusionCallbacksIS1I_NS1S_17LinearCombinationISJ_fSJ_fLNS_15FloatRoundStyleE2EEES1K_S1R_JEEENS4_5SM1004TMEM4LOAD26SM100_TMEM_LOAD_32dp32b32xENS4_13SM90_TMA_LOADENS12_INS13_ILi2ELi4ELi3EEES16_NST_INS5_IJS17_S1M_EEENS5_IJS1M_SC_EEEEEEENS4_39AutoVectorizingCopyWithAssumedAlignmentILi128EEENS4_14SM90_TMA_STOREES27_S29_S29_EEEvvEEEEvNT_6ParamsE --------------------------
	.section	.text._ZN7cutlass13device_kernelINS_4gemm6kernel13GemmUniversalIN4cute5tupleIJiiiiEEENS1_10collective13CollectiveMmaINS1_35MainloopSm100TmaUmmaWarpSpecializedILi40ELi2ELi4ENS5_IJNS4_1CILi2EEENSA_ILi1EEESC_EEEEENS5_IJNSA_ILi128EEENSA_ILi192EEENSA_ILi16EEEEEENS_6half_tENS5_IJlSC_lEEESJ_SK_NS4_8TiledMMAINS4_8MMA_AtomIJNS4_26SM100_MMA_F16BF16_2x1SM_SSISJ_SJ_fLi128ELi192ELNS4_4UMMA5MajorE0ELSP_0ELNSO_7ScaleInE0ELSQ_0EEEEEENS4_6LayoutINS5_IJSC_SC_SC_EEENS5_IJNSA_ILi0EEESV_SV_EEEEENS5_IJNS4_10UnderscoreESY_SY_EEEEENS4_18SM100_TMA_2SM_LOADENS4_14ComposedLayoutINS4_7SwizzleILi1ELi4ELi3EEENS4_18smem_ptr_flag_bitsILi16EEENST_INS5_IJNSA_ILi8EEESH_EEENS5_IJSH_SC_EEEEEEEvNS4_8identityES11_S1B_vS1C_EENS_8epilogue10collective18CollectiveEpilogueINS1E_23Sm100TmaWarpSpecializedILi3ELi2ELi32ELb1ELb0EEEJNS5_IJNSA_ILi64EEESG_SH_EEENS5_IJNST_IS1J_SC_EENST_INS5_IJNSA_ILi32EEESB_EEENS5_IJSC_NSA_ILi96EEEEEEEEEEESJ_SK_SJ_SK_NS1E_6fusion15FusionCallbacksIS1I_NS1S_17LinearCombinationISJ_fSJ_fLNS_15FloatRoundStyleE2EEES1K_S1R_JEEENS4_5SM1004TMEM4LOAD26SM100_TMEM_LOAD_32dp32b32xENS4_13SM90_TMA_LOADENS12_INS13_ILi2ELi4ELi3EEES16_NST_INS5_IJS17_S1M_EEENS5_IJS1M_SC_EEEEEEENS4_39AutoVectorizingCopyWithAssumedAlignmentILi128EEENS4_14SM90_TMA_STOREES27_S29_S29_EEEvvEEEEvNT_6ParamsE,"ax",@progbits
	.align	128
.text._ZN7cutlass13device_kernelINS_4gemm6kernel13GemmUniversalIN4cute5tupleIJiiiiEEENS1_10collective13CollectiveMmaINS1_35MainloopSm100TmaUmmaWarpSpecializedILi40ELi2ELi4ENS5_IJNS4_1CILi2EEENSA_ILi1EEESC_EEEEENS5_IJNSA_ILi128EEENSA_ILi192EEENSA_ILi16EEEEEENS_6half_tENS5_IJlSC_lEEESJ_SK_NS4_8TiledMMAINS4_8MMA_AtomIJNS4_26SM100_MMA_F16BF16_2x1SM_SSISJ_SJ_fLi128ELi192ELNS4_4UMMA5MajorE0ELSP_0ELNSO_7ScaleInE0ELSQ_0EEEEEENS4_6LayoutINS5_IJSC_SC_SC_EEENS5_IJNSA_ILi0EEESV_SV_EEEEENS5_IJNS4_10UnderscoreESY_SY_EEEEENS4_18SM100_TMA_2SM_LOADENS4_14ComposedLayoutINS4_7SwizzleILi1ELi4ELi3EEENS4_18smem_ptr_flag_bitsILi16EEENST_INS5_IJNSA_ILi8EEESH_EEENS5_IJSH_SC_EEEEEEEvNS4_8identityES11_S1B_vS1C_EENS_8epilogue10collective18CollectiveEpilogueINS1E_23Sm100TmaWarpSpecializedILi3ELi2ELi32ELb1ELb0EEEJNS5_IJNSA_ILi64EEESG_SH_EEENS5_IJNST_IS1J_SC_EENST_INS5_IJNSA_ILi32EEESB_EEENS5_IJSC_NSA_ILi96EEEEEEEEEEESJ_SK_SJ_SK_NS1E_6fusion15FusionCallbacksIS1I_NS1S_17LinearCombinationISJ_fSJ_fLNS_15FloatRoundStyleE2EEES1K_S1R_JEEENS4_5SM1004TMEM4LOAD26SM100_TMEM_LOAD_32dp32b32xENS4_13SM90_TMA_LOADENS12_INS13_ILi2ELi4ELi3EEES16_NST_INS5_IJS17_S1M_EEENS5_IJS1M_SC_EEEEEEENS4_39AutoVectorizingCopyWithAssumedAlignmentILi128EEENS4_14SM90_TMA_STOREES27_S29_S29_EEEvvEEEEvNT_6ParamsE:
        .type           _ZN7cutlass13device_kernelINS_4gemm6kernel13GemmUniversalIN4cute5tupleIJiiiiEEENS1_10collective13CollectiveMmaINS1_35MainloopSm100TmaUmmaWarpSpecializedILi40ELi2ELi4ENS5_IJNS4_1CILi2EEENSA_ILi1EEESC_EEEEENS5_IJNSA_ILi128EEENSA_ILi192EEENSA_ILi16EEEEEENS_6half_tENS5_IJlSC_lEEESJ_SK_NS4_8TiledMMAINS4_8MMA_AtomIJNS4_26SM100_MMA_F16BF16_2x1SM_SSISJ_SJ_fLi128ELi192ELNS4_4UMMA5MajorE0ELSP_0ELNSO_7ScaleInE0ELSQ_0EEEEEENS4_6LayoutINS5_IJSC_SC_SC_EEENS5_IJNSA_ILi0EEESV_SV_EEEEENS5_IJNS4_10UnderscoreESY_SY_EEEEENS4_18SM100_TMA_2SM_LOADENS4_14ComposedLayoutINS4_7SwizzleILi1ELi4ELi3EEENS4_18smem_ptr_flag_bitsILi16EEENST_INS5_IJNSA_ILi8EEESH_EEENS5_IJSH_SC_EEEEEEEvNS4_8identityES11_S1B_vS1C_EENS_8epilogue10collective18CollectiveEpilogueINS1E_23Sm100TmaWarpSpecializedILi3ELi2ELi32ELb1ELb0EEEJNS5_IJNSA_ILi64EEESG_SH_EEENS5_IJNST_IS1J_SC_EENST_INS5_IJNSA_ILi32EEESB_EEENS5_IJSC_NSA_ILi96EEEEEEEEEEESJ_SK_SJ_SK_NS1E_6fusion15FusionCallbacksIS1I_NS1S_17LinearCombinationISJ_fSJ_fLNS_15FloatRoundStyleE2EEES1K_S1R_JEEENS4_5SM1004TMEM4LOAD26SM100_TMEM_LOAD_32dp32b32xENS4_13SM90_TMA_LOADENS12_INS13_ILi2ELi4ELi3EEES16_NST_INS5_IJS17_S1M_EEENS5_IJS1M_SC_EEEEEEENS4_39AutoVectorizingCopyWithAssumedAlignmentILi128EEENS4_14SM90_TMA_STOREES27_S29_S29_EEEvvEEEEvNT_6ParamsE,@function
        .size           _ZN7cutlass13device_kernelINS_4gemm6kernel13GemmUniversalIN4cute5tupleIJiiiiEEENS1_10collective13CollectiveMmaINS1_35MainloopSm100TmaUmmaWarpSpecializedILi40ELi2ELi4ENS5_IJNS4_1CILi2EEENSA_ILi1EEESC_EEEEENS5_IJNSA_ILi128EEENSA_ILi192EEENSA_ILi16EEEEEENS_6half_tENS5_IJlSC_lEEESJ_SK_NS4_8TiledMMAINS4_8MMA_AtomIJNS4_26SM100_MMA_F16BF16_2x1SM_SSISJ_SJ_fLi128ELi192ELNS4_4UMMA5MajorE0ELSP_0ELNSO_7ScaleInE0ELSQ_0EEEEEENS4_6LayoutINS5_IJSC_SC_SC_EEENS5_IJNSA_ILi0EEESV_SV_EEEEENS5_IJNS4_10UnderscoreESY_SY_EEEEENS4_18SM100_TMA_2SM_LOADENS4_14ComposedLayoutINS4_7SwizzleILi1ELi4ELi3EEENS4_18smem_ptr_flag_bitsILi16EEENST_INS5_IJNSA_ILi8EEESH_EEENS5_IJSH_SC_EEEEEEEvNS4_8identityES11_S1B_vS1C_EENS_8epilogue10collective18CollectiveEpilogueINS1E_23Sm100TmaWarpSpecializedILi3ELi2ELi32ELb1ELb0EEEJNS5_IJNSA_ILi64EEESG_SH_EEENS5_IJNST_IS1J_SC_EENST_INS5_IJNSA_ILi32EEESB_EEENS5_IJSC_NSA_ILi96EEEEEEEEEEESJ_SK_SJ_SK_NS1E_6fusion15FusionCallbacksIS1I_NS1S_17LinearCombinationISJ_fSJ_fLNS_15FloatRoundStyleE2EEES1K_S1R_JEEENS4_5SM1004TMEM4LOAD26SM100_TMEM_LOAD_32dp32b32xENS4_13SM90_TMA_LOADENS12_INS13_ILi2ELi4ELi3EEES16_NST_INS5_IJS17_S1M_EEENS5_IJS1M_SC_EEEEEEENS4_39AutoVectorizingCopyWithAssumedAlignmentILi128EEENS4_14SM90_TMA_STOREES27_S29_S29_EEEvvEEEEvNT_6ParamsE,(.L_x_293 - _ZN7cutlass13device_kernelINS_4gemm6kernel13GemmUniversalIN4cute5tupleIJiiiiEEENS1_10collective13CollectiveMmaINS1_35MainloopSm100TmaUmmaWarpSpecializedILi40ELi2ELi4ENS5_IJNS4_1CILi2EEENSA_ILi1EEESC_EEEEENS5_IJNSA_ILi128EEENSA_ILi192EEENSA_ILi16EEEEEENS_6half_tENS5_IJlSC_lEEESJ_SK_NS4_8TiledMMAINS4_8MMA_AtomIJNS4_26SM100_MMA_F16BF16_2x1SM_SSISJ_SJ_fLi128ELi192ELNS4_4UMMA5MajorE0ELSP_0ELNSO_7ScaleInE0ELSQ_0EEEEEENS4_6LayoutINS5_IJSC_SC_SC_EEENS5_IJNSA_ILi0EEESV_SV_EEEEENS5_IJNS4_10UnderscoreESY_SY_EEEEENS4_18SM100_TMA_2SM_LOADENS4_14ComposedLayoutINS4_7SwizzleILi1ELi4ELi3EEENS4_18smem_ptr_flag_bitsILi16EEENST_INS5_IJNSA_ILi8EEESH_EEENS5_IJSH_SC_EEEEEEEvNS4_8identityES11_S1B_vS1C_EENS_8epilogue10collective18CollectiveEpilogueINS1E_23Sm100TmaWarpSpecializedILi3ELi2ELi32ELb1ELb0EEEJNS5_IJNSA_ILi64EEESG_SH_EEENS5_IJNST_IS1J_SC_EENST_INS5_IJNSA_ILi32EEESB_EEENS5_IJSC_NSA_ILi96EEEEEEEEEEESJ_SK_SJ_SK_NS1E_6fusion15FusionCallbacksIS1I_NS1S_17LinearCombinationISJ_fSJ_fLNS_15FloatRoundStyleE2EEES1K_S1R_JEEENS4_5SM1004TMEM4LOAD26SM100_TMEM_LOAD_32dp32b32xENS4_13SM90_TMA_LOADENS12_INS13_ILi2ELi4ELi3EEES16_NST_INS5_IJS17_S1M_EEENS5_IJS1M_SC_EEEEEEENS4_39AutoVectorizingCopyWithAssumedAlignmentILi128EEENS4_14SM90_TMA_STOREES27_S29_S29_EEEvvEEEEvNT_6ParamsE)
        .other          _ZN7cutlass13device_kernelINS_4gemm6kernel13GemmUniversalIN4cute5tupleIJiiiiEEENS1_10collective13CollectiveMmaINS1_35MainloopSm100TmaUmmaWarpSpecializedILi40ELi2ELi4ENS5_IJNS4_1CILi2EEENSA_ILi1EEESC_EEEEENS5_IJNSA_ILi128EEENSA_ILi192EEENSA_ILi16EEEEEENS_6half_tENS5_IJlSC_lEEESJ_SK_NS4_8TiledMMAINS4_8MMA_AtomIJNS4_26SM100_MMA_F16BF16_2x1SM_SSISJ_SJ_fLi128ELi192ELNS4_4UMMA5MajorE0ELSP_0ELNSO_7ScaleInE0ELSQ_0EEEEEENS4_6LayoutINS5_IJSC_SC_SC_EEENS5_IJNSA_ILi0EEESV_SV_EEEEENS5_IJNS4_10UnderscoreESY_SY_EEEEENS4_18SM100_TMA_2SM_LOADENS4_14ComposedLayoutINS4_7SwizzleILi1ELi4ELi3EEENS4_18smem_ptr_flag_bitsILi16EEENST_INS5_IJNSA_ILi8EEESH_EEENS5_IJSH_SC_EEEEEEEvNS4_8identityES11_S1B_vS1C_EENS_8epilogue10collective18CollectiveEpilogueINS1E_23Sm100TmaWarpSpecializedILi3ELi2ELi32ELb1ELb0EEEJNS5_IJNSA_ILi64EEESG_SH_EEENS5_IJNST_IS1J_SC_EENST_INS5_IJNSA_ILi32EEESB_EEENS5_IJSC_NSA_ILi96EEEEEEEEEEESJ_SK_SJ_SK_NS1E_6fusion15FusionCallbacksIS1I_NS1S_17LinearCombinationISJ_fSJ_fLNS_15FloatRoundStyleE2EEES1K_S1R_JEEENS4_5SM1004TMEM4LOAD26SM100_TMEM_LOAD_32dp32b32xENS4_13SM90_TMA_LOADENS12_INS13_ILi2ELi4ELi3EEES16_NST_INS5_IJS17_S1M_EEENS5_IJS1M_SC_EEEEEEENS4_39AutoVectorizingCopyWithAssumedAlignmentILi128EEENS4_14SM90_TMA_STOREES27_S29_S29_EEEvvEEEEvNT_6ParamsE,@"STO_CUDA_ENTRY STV_DEFAULT"
_ZN7cutlass13device_kernelINS_4gemm6kernel13GemmUniversalIN4cute5tupleIJiiiiEEENS1_10collective13CollectiveMmaINS1_35MainloopSm100TmaUmmaWarpSpecializedILi40ELi2ELi4ENS5_IJNS4_1CILi2EEENSA_ILi1EEESC_EEEEENS5_IJNSA_ILi128EEENSA_ILi192EEENSA_ILi16EEEEEENS_6half_tENS5_IJlSC_lEEESJ_SK_NS4_8TiledMMAINS4_8MMA_AtomIJNS4_26SM100_MMA_F16BF16_2x1SM_SSISJ_SJ_fLi128ELi192ELNS4_4UMMA5MajorE0ELSP_0ELNSO_7ScaleInE0ELSQ_0EEEEEENS4_6LayoutINS5_IJSC_SC_SC_EEENS5_IJNSA_ILi0EEESV_SV_EEEEENS5_IJNS4_10UnderscoreESY_SY_EEEEENS4_18SM100_TMA_2SM_LOADENS4_14ComposedLayoutINS4_7SwizzleILi1ELi4ELi3EEENS4_18smem_ptr_flag_bitsILi16EEENST_INS5_IJNSA_ILi8EEESH_EEENS5_IJSH_SC_EEEEEEEvNS4_8identityES11_S1B_vS1C_EENS_8epilogue10collective18CollectiveEpilogueINS1E_23Sm100TmaWarpSpecializedILi3ELi2ELi32ELb1ELb0EEEJNS5_IJNSA_ILi64EEESG_SH_EEENS5_IJNST_IS1J_SC_EENST_INS5_IJNSA_ILi32EEESB_EEENS5_IJSC_NSA_ILi96EEEEEEEEEEESJ_SK_SJ_SK_NS1E_6fusion15FusionCallbacksIS1I_NS1S_17LinearCombinationISJ_fSJ_fLNS_15FloatRoundStyleE2EEES1K_S1R_JEEENS4_5SM1004TMEM4LOAD26SM100_TMEM_LOAD_32dp32b32xENS4_13SM90_TMA_LOADENS12_INS13_ILi2ELi4ELi3EEES16_NST_INS5_IJS17_S1M_EEENS5_IJS1M_SC_EEEEEEENS4_39AutoVectorizingCopyWithAssumedAlignmentILi128EEENS4_14SM90_TMA_STOREES27_S29_S29_EEEvvEEEEvNT_6ParamsE:
[----:B------:R-:W1:Y:S01]  /*0000*/  LDC R1, c[0x0][0x37c] ;  /* 0x0000df00ff017b82 */ /* 0x000e620000000800 */
[----:B------:R-:W2:Y:S01]  /*0010*/  S2R R105, SR_TID.X ;  /* 0x0000000000697919 */ /* 0x000ea20000002100 */
[----:B------:R-:W3:Y:S06]  /*0020*/  LDCU.64 UR4, c[0x0][0x890] ;  /* 0x00011200ff0477ac */ /* 0x000eec0008000a00 */
[----:B------:R-:W4:Y:S01]  /*0030*/  S2UR UR37, SR_CgaCtaId ;  /* 0x00000000002579c3 */ /* 0x000f220000008800 */
[----:B------:R-:W-:Y:S02]  /*0040*/  PRMT R92, RZ, 0x7610, R92 ;  /* 0x00007610ff5c7816 */ /* 0x000fe4000000005c */
[----:B------:R-:W-:Y:S01]  /*0050*/  ELECT P1, URZ, PT ;  /* 0x0000000000ff782f */ /* 0x000fe20003820000 */
[----:B------:R-:W1:Y:S01]  /*0060*/  LDCU.64 UR46, c[0x0][0x358] ;  /* 0x00006b00ff2e77ac */ /* 0x000e620008000a00 */
[----:B---3--:R-:W-:-:S04]  /*0070*/  UISETP.NE.U32.AND UP0, UPT, UR4, URZ, UPT ;  /* 0x000000ff0400728c */ /* 0x008fc8000bf05070 */
[----:B------:R-:W-:Y:S02]  /*0080*/  UISETP.NE.AND.EX UP0, UPT, UR5, URZ, UPT, UP0 ;  /* 0x000000ff0500728c */ /* 0x000fe4000bf05300 */
[----:B----4-:R-:W-:Y:S02]  /*0090*/  ULOP3.LUT UR9, UR37, 0x1, URZ, 0xc0, !UPT ;  /* 0x0000000125097892 */ /* 0x010fe4000f8ec0ff */
[----:B------:R-:W-:Y:S01]  /*00a0*/  ULOP3.LUT UR8, UR37, 0x1, URZ, 0x3c, !UPT ;  /* 0x0000000125087892 */ /* 0x000fe2000f8e3cff */
[----:B--2---:R-:W-:-:S05]  /*00b0*/  SHF.R.U32.HI R96, RZ, 0x5, R105 ;  /* 0x00000005ff607819 */ /* 0x004fca0000011669 */
[----:B------:R-:W2:Y:S02]  /*00c0*/  SHFL.IDX PT, R0, R96, RZ, 0x1f ;  /* 0x00001fff60007589 */ /* 0x000ea400000e0000 */
[----:B--2---:R-:W-:Y:S01]  /*00d0*/  R2UR UR10, R0 ;  /* 0x00000000000a72ca */ /* 0x004fe200000e0000 */
[----:B-1----:R-:W-:-:S14]  /*00e0*/  BRA.U UP0, `(.L_x_0) ;  /* 0x00000001002c7547 */ /* 0x002fdc000b800000 */
[----:B------:R-:W1:Y:S02]  /*00f0*/  LDCU.64 UR6, c[0x0][0x888] ;  /* 0x00011100ff0677ac */ /* 0x000e640008000a00 */
[----:B-1----:R-:W-:-:S04]  /*0100*/  UISETP.NE.U32.AND UP0, UPT, UR6, URZ, UPT ;  /* 0x000000ff0600728c */ /* 0x002fc8000bf05070 */
[----:B------:R-:W-:-:S09]  /*0110*/  UISETP.NE.AND.EX UP0, UPT, UR7, URZ, UPT, UP0 ;  /* 0x000000ff0700728c */ /* 0x000fd2000bf05300 */
[----:B------:R-:W-:Y:S05]  /*0120*/  BRA.U !UP0, `(.L_x_1) ;  /* 0x0000000108107547 */ /* 0x000fea000b800000 */
[----:B------:R-:W1:Y:S02]  /*0130*/  LDC.64 R2, c[0x0][0x888] ;  /* 0x00022200ff027b82 */ /* 0x000e640000000a00 */
[----:B-1----:R1:W5:Y:S01]  /*0140*/  LDG.E R49, desc[UR46][R2.64] ;  /* 0x0000002e02317981 */ /* 0x002362000c1e1900 */
[----:B------:R-:W-:Y:S01]  /*0150*/  HFMA2 R92, -RZ, RZ, 0, 5.9604644775390625e-08 ;  /* 0x00000001ff5c7431 */ /* 0x000fe200000001ff */
[----:B------:R-:W-:Y:S05]  /*0160*/  BRA `(.L_x_0) ;  /* 0x00000000000c7947 */ /* 0x000fea0003800000 */
.L_x_1:
[----:B------:R-:W1:Y:S01]  /*0170*/  LDCU UR6, c[0x0][0x880] ;  /* 0x00011000ff0677ac */ /* 0x000e620008000800 */
[----:B------:R-:W-:Y:S01]  /*0180*/  HFMA2 R92, -RZ, RZ, 0, 5.9604644775390625e-08 ;  /* 0x00000001ff5c7431 */ /* 0x000fe200000001ff */
[----:B-1----:R-:W-:-:S07]  /*0190*/  MOV R49, UR6 ;  /* 0x0000000600317c02 */ /* 0x002fce0008000f00 */
.L_x_0:
[----:B------:R-:W2:Y:S02]  /*01a0*/  LDCU.64 UR6, c[0x0][0x8b0] ;  /* 0x00011600ff0677ac */ /* 0x000ea40008000a00 */
[----:B--2---:R-:W-:-:S04]  /*01b0*/  UISETP.NE.U32.AND UP0, UPT, UR6, URZ, UPT ;  /* 0x000000ff0600728c */ /* 0x004fc8000bf05070 */
[----:B------:R-:W-:-:S09]  /*01c0*/  UISETP.NE.AND.EX UP0, UPT, UR7, URZ, UPT, UP0 ;  /* 0x000000ff0700728c */ /* 0x000fd2000bf05300 */
[----:B------:R-:W-:Y:S05]  /*01d0*/  BRA.U UP0, `(.L_x_2) ;  /* 0x0000000100247547 */ /* 0x000fea000b800000 */
[----:B------:R-:W2:Y:S02]  /*01e0*/  LDCU.64 UR6, c[0x0][0x8a8] ;  /* 0x00011500ff0677ac */ /* 0x000ea40008000a00 */
[----:B--2---:R-:W-:-:S04]  /*01f0*/  UISETP.NE.U32.AND UP0, UPT, UR6, URZ, UPT ;  /* 0x000000ff0600728c */ /* 0x004fc8000bf05070 */
[----:B------:R-:W-:-:S09]  /*0200*/  UISETP.NE.AND.EX UP0, UPT, UR7, URZ, UPT, UP0 ;  /* 0x000000ff0700728c */ /* 0x000fd2000bf05300 */
[----:B------:R-:W-:Y:S05]  /*0210*/  BRA.U !UP0, `(.L_x_3) ;  /* 0x00000001080c7547 */ /* 0x000fea000b800000 */
[----:B------:R-:W2:Y:S02]  /*0220*/  LDC.64 R46, c[0x0][0x8a8] ;  /* 0x00022a00ff2e7b82 */ /* 0x000ea40000000a00 */
[----:B--2---:R2:W5:Y:S01]  /*0230*/  LDG.E R46, desc[UR46][R46.64] ;  /* 0x0000002e2e2e7981 */ /* 0x004562000c1e1900 */
[----:B------:R-:W-:Y:S05]  /*0240*/  BRA `(.L_x_2) ;  /* 0x0000000000087947 */ /* 0x000fea0003800000 */
.L_x_3:
[----:B------:R-:W2:Y:S02]  /*0250*/  LDCU UR6, c[0x0][0x8a0] ;  /* 0x00011400ff0677ac */ /* 0x000ea40008000800 */
[----:B--2---:R-:W-:Y:S02]  /*0260*/  MOV R46, UR6 ;  /* 0x00000006002e7c02 */ /* 0x004fe40008000f00 */
.L_x_2:
[----:B------:R-:W-:Y:S01]  /*0270*/  IMAD.U32 R0, RZ, RZ, UR10 ;  /* 0x0000000aff007e24 */ /* 0x000fe2000f8e00ff */
[----:B------:R-:W-:Y:S04]  /*0280*/  BSSY.RECONVERGENT B0, `(.L_x_4) ;  /* 0x000000c000007945 */ /* 0x000fe80003800200 */
[C---:B------:R-:W-:Y:S02]  /*0290*/  ISETP.NE.OR P2, PT, R0.reuse, 0x1, !P1 ;  /* 0x000000010000780c */ /* 0x040fe40004f45670 */
[----:B------:R-:W-:-:S11]  /*02a0*/  ISETP.NE.OR P0, PT, R0, 0x3, !P1 ;  /* 0x000000030000780c */ /* 0x000fd60004f05670 */
[----:B------:R-:W-:Y:S05]  /*02b0*/  @P2 BRA `(.L_x_5) ;  /* 0x0000000000202947 */ /* 0x000fea0003800000 */
[----:B------:R-:W3:Y:S02]  /*02c0*/  LDCU.64 UR6, c[0x0][0x348] ;  /* 0x00006900ff0677ac */ /* 0x000ee40008000a00 */
[----:B---3--:R-:W-:Y:S02]  /*02d0*/  UIADD3 UR12, UP1, UPT, UR6, 0x80, URZ ;  /* 0x00000080060c7890 */ /* 0x008fe4000ff3e0ff */
[----:B------:R-:W-:Y:S02]  /*02e0*/  UIADD3 UR6, UP0, UPT, UR6, 0x180, URZ ;  /* 0x0000018006067890 */ /* 0x000fe4000ff1e0ff */
[----:B------:R-:W-:Y:S02]  /*02f0*/  UIADD3.X UR13, UPT, UPT, URZ, UR7, URZ, UP1, !UPT ;  /* 0x00000007ff0d7290 */ /* 0x000fe40008ffe4ff */
[----:B------:R-:W-:-:S07]  /*0300*/  UIADD3.X UR7, UPT, UPT, URZ, UR7, URZ, UP0, !UPT ;  /* 0x00000007ff077290 */ /* 0x000fce00087fe4ff */
[----:B------:R3:W-:Y:S02]  /*0310*/  UTMACCTL.PF [UR12] ;  /* 0x000000000c0079b9 */ /* 0x0007e40008040000 */
[----:B------:R3:W-:Y:S02]  /*0320*/  UTMACCTL.PF [UR6] ;  /* 0x00000000060079b9 */ /* 0x0007e40008040000 */
[----:B---3--:R-:W-:Y:S01]  /*0330*/  NOP ;  /* 0x0000000000007918 */ /* 0x008fe20000000000 */
.L_x_5:
[----:B------:R-:W-:Y:S05]  /*0340*/  BSYNC.RECONVERGENT B0 ;  /* 0x0000000000007941 */ /* 0x000fea0003800200 */
.L_x_4:
[----:B------:R-:W-:Y:S04]  /*0350*/  BSSY.RECONVERGENT B0, `(.L_x_6) ;  /* 0x000000a000007945 */ /* 0x000fe80003800200 */
        /* <DEDUP_REMOVED lines=9> */
.L_x_7:
[----:B------:R-:W-:Y:S05]  /*03f0*/  BSYNC.RECONVERGENT B0 ;  /* 0x0000000000007941 */ /* 0x000fea0003800200 */
.L_x_6:
[----:B------:R-:W3:Y:S01]  /*0400*/  LDCU.64 UR6, c[0x0][0x888] ;  /* 0x00011100ff0677ac */ /* 0x000ee20008000a00 */
[----:B------:R-:W-:Y:S02]  /*0410*/  UISETP.EQ.U32.AND UP1, UPT, UR4, URZ, UPT ;  /* 0x000000ff0400728c */ /* 0x000fe4000bf22070 */
[----:B------:R-:W-:Y:S02]  /*0420*/  UPLOP3.LUT UP5, UPT, UPT, UPT, UPT, 0x80, 0x8 ;  /* 0x000000000008789c */ /* 0x000fe40003faf070 */
[----:B---3--:R-:W-:-:S04]  /*0430*/  UISETP.NE.U32.AND UP0, UPT, UR6, URZ, UPT ;  /* 0x000000ff0600728c */ /* 0x008fc8000bf05070 */
[----:B------:R-:W-:-:S04]  /*0440*/  UISETP.NE.AND.EX UP0, UPT, UR7, URZ, UPT, UP0 ;  /* 0x000000ff0700728c */ /* 0x000fc8000bf05300 */
[----:B------:R-:W-:-:S04]  /*0450*/  UISETP.EQ.OR.EX UP2, UPT, UR5, URZ, !UP0, UP1 ;  /* 0x000000ff0500728c */ /* 0x000fc8000c742710 */
[----:B------:R-:W-:-:S05]  /*0460*/  UP2UR UR51, UPR, URZ, 0x4 ;  /* 0x00000004ff337883 */ /* 0x000fca0008000000 */
[----:B------:R-:W-:Y:S07]  /*0470*/  BRA.U !UP2, `(.L_x_8) ;  /* 0x000000010a207547 */ /* 0x000fee000b800000 */
[----:B------:R-:W-:Y:S01]  /*0480*/  UISETP.NE.U32.AND UP2, UPT, UR4, URZ, UPT ;  /* 0x000000ff0400728c */ /* 0x000fe2000bf45070 */
[----:B-----5:R-:W-:Y:S01]  /*0490*/  FSETP.NEU.AND P0, PT, R49, RZ, PT ;  /* 0x000000ff3100720b */ /* 0x020fe20003f0d000 */
[----:B------:R-:W-:Y:S02]  /*04a0*/  USEL UR4, URZ, 0xffffffff, UP0 ;  /* 0xffffffffff047887 */ /* 0x000fe40008000000 */
[----:B------:R-:W-:-:S10]  /*04b0*/  UISETP.NE.AND.EX UP2, UPT, UR5, URZ, UPT, UP2 ;  /* 0x000000ff0500728c */ /* 0x000fd4000bf45320 */
[----:B------:R-:W-:Y:S01]  /*04c0*/  VOTEU.ANY UP1, P0 ;  /* 0x0000000000ff7886 */ /* 0x000fe20000020100 */
[----:B------:R-:W-:-:S04]  /*04d0*/  @!UP2 USEL UR4, URZ, 0xffffffff, UP1 ;  /* 0xffffffffff04a887 */ /* 0x000fc80008800000 */
[----:B------:R-:W-:-:S04]  /*04e0*/  ULOP3.LUT UR4, UR4, 0x1, URZ, 0xc0, !UPT ;  /* 0x0000000104047892 */ /* 0x000fc8000f8ec0ff */
[----:B------:R-:W-:-:S11]  /*04f0*/  UISETP.NE.U32.AND UP5, UPT, UR4, 0x1, UPT ;  /* 0x000000010400788c */ /* 0x000fd6000bfa5070 */
.L_x_8:
[----:B------:R-:W3:Y:S01]  /*0500*/  SHFL.IDX PT, R0, R96, RZ, 0x1f ;  /* 0x00001fff60007589 */ /* 0x000ee200000e0000 */
[----:B------:R-:W-:-:S04]  /*0510*/  UISETP.NE.AND UP1, UPT, UR10, 0x2, UPT ;  /* 0x000000020a00788c */ /* 0x000fc8000bf25270 */
[----:B------:R-:W-:Y:S02]  /*0520*/  UISETP.EQ.AND UP2, UPT, UR9, URZ, !UP1 ;  /* 0x000000ff0900728c */ /* 0x000fe4000cf42270 */
[----:B------:R-:W-:-:S04]  /*0530*/  USEL UR6, URZ, 0x1, UP1 ;  /* 0x00000001ff067887 */ /* 0x000fc80008800000 */
[----:B------:R-:W-:Y:S02]  /*0540*/  PLOP3.LUT P5, PT, P1, PT, UP2, 0x80, 0x8 ;  /* 0x000000000008781c */ /* 0x000fe40000faf028 */
[----:B---3--:R-:W-:-:S13]  /*0550*/  ISETP.NE.AND P0, PT, R0, RZ, PT ;  /* 0x000000ff0000720c */ /* 0x008fda0003f05270 */
[----:B------:R-:W-:Y:S05]  /*0560*/  @P0 BRA `(.L_x_9) ;  /* 0x0000000400700947 */ /* 0x000fea0003800000 */
[----:B------:R-:W-:Y:S01]  /*0570*/  ELECT P0, URZ, PT ;  /* 0x0000000000ff782f */ /* 0x000fe20003800000 */
[----:B------:R-:W-:-:S12]  /*0580*/  BSSY.RECONVERGENT B0, `(.L_x_9) ;  /* 0x000005a000007945 */ /* 0x000fd80003800200 */
[----:B------:R-:W-:Y:S05]  /*0590*/  @!P0 BRA `(.L_x_10) ;  /* 0x0000000400608947 */ /* 0x000fea0003800000 */
[----:B------:R-:W-:Y:S01]  /*05a0*/  UMOV UR5, 0x400 ;  /* 0x0000040000057882 */ /* 0x000fe20000000000 */
[----:B------:R-:W-:Y:S01]  /*05b0*/  UMOV UR4, 0x1 ;  /* 0x0000000100047882 */ /* 0x000fe20000000000 */
[----:B------:R-:W-:Y:S02]  /*05c0*/  ULEA UR5, UR37, UR5, 0x18 ;  /* 0x0000000525057291 */ /* 0x000fe4000f8ec0ff */
[----:B------:R-:W-:-:S04]  /*05d0*/  UIADD3 UR12, UPT, UPT, -UR4, 0x100000, URZ ;  /* 0x00100000040c7890 */ /* 0x000fc8000fffe1ff */
[----:B------:R-:W-:Y:S02]  /*05e0*/  USHF.L.U32 UR13, UR12, 0xb, URZ ;  /* 0x0000000b0c0d7899 */ /* 0x000fe400080006ff */
[----:B------:R-:W-:Y:S01]  /*05f0*/  USHF.L.U32 UR12, UR12, 0x1, URZ ;  /* 0x000000010c0c7899 */ /* 0x000fe200080006ff */
[----:B------:R-:W3:Y:S11]  /*0600*/  FENCE.VIEW.ASYNC.S ;  /* 0x00000000000073c6 */ /* 0x000ef60000000000 */
[----:B---3--:R3:W4:Y:S01]  /*0610*/  SYNCS.EXCH.64 URZ, [UR5], UR12 ;  /* 0x0000000c05ff75b2 */ /* 0x0087220008000100 */
[----:B------:R3:W1:Y:S01]  /*0620*/  SYNCS.EXCH.64 URZ, [UR5+0x140], UR12 ;  /* 0x0001400c05ff75b2 */ /* 0x0006620008000100 */
        /* <DEDUP_REMOVED lines=77> */
[----:B------:R3:W1:Y:S02]  /*0b00*/  SYNCS.EXCH.64 URZ, [UR5+0x278], UR12 ;  /* 0x0002780c05ff75b2 */ /* 0x0006640008000100 */
[----:B---34-:R-:W-:Y:S01]  /*0b10*/  NOP ;  /* 0x0000000000007918 */ /* 0x018fe20000000000 */
.L_x_10:
[----:B------:R-:W-:Y:S05]  /*0b20*/  BSYNC.RECONVERGENT B0 ;  /* 0x0000000000007941 */ /* 0x000fea0003800200 */
.L_x_9:
[----:B------:R-:W3:Y:S01]  /*0b30*/  SHFL.IDX PT, R0, R96, RZ, 0x1f ;  /* 0x00001fff60007589 */ /* 0x000ee200000e0000 */
[----:B------:R-:W-:Y:S01]  /*0b40*/  NOP ;  /* 0x0000000000007918 */ /* 0x000fe20000000000 */
[----:B---3--:R-:W-:-:S13]  /*0b50*/  ISETP.NE.AND P0, PT, R0, 0x1, PT ;  /* 0x000000010000780c */ /* 0x008fda0003f05270 */
[----:B------:R-:W-:Y:S05]  /*0b60*/  @P0 BRA `(.L_x_11) ;  /* 0x00000000004c0947 */ /* 0x000fea0003800000 */
[----:B------:R-:W-:Y:S01]  /*0b70*/  UMOV UR7, 0x400 ;  /* 0x0000040000077882 */ /* 0x000fe20000000000 */
[----:B------:R-:W-:Y:S01]  /*0b80*/  UMOV UR5, 0x20 ;  /* 0x0000002000057882 */ /* 0x000fe20000000000 */
[----:B------:R-:W-:Y:S01]  /*0b90*/  UMOV UR4, 0x80 ;  /* 0x0000008000047882 */ /* 0x000fe20000000000 */
[----:B------:R-:W-:Y:S02]  /*0ba0*/  ULEA UR7, UR37, UR7, 0x18 ;  /* 0x0000000725077291 */ /* 0x000fe4000f8ec0ff */
[----:B------:R-:W-:-:S04]  /*0bb0*/  UIADD3 UR12, UPT, UPT, -UR5, 0x100000, URZ ;  /* 0x00100000050c7890 */ /* 0x000fc8000fffe1ff */
[----:B------:R-:W-:Y:S02]  /*0bc0*/  USHF.L.U32 UR13, UR12, 0xb, URZ ;  /* 0x0000000b0c0d7899 */ /* 0x000fe400080006ff */
[----:B------:R-:W-:Y:S02]  /*0bd0*/  USHF.L.U32 UR12, UR12, 0x1, URZ ;  /* 0x000000010c0c7899 */ /* 0x000fe400080006ff */
[----:B------:R-:W-:-:S04]  /*0be0*/  UIADD3 UR4, UPT, UPT, -UR4, 0x100000, URZ ;  /* 0x0010000004047890 */ /* 0x000fc8000fffe1ff */
[----:B------:R-:W-:Y:S02]  /*0bf0*/  USHF.L.U32 UR5, UR4, 0xb, URZ ;  /* 0x0000000b04057899 */ /* 0x000fe400080006ff */
[----:B------:R-:W-:Y:S01]  /*0c00*/  USHF.L.U32 UR4, UR4, 0x1, URZ ;  /* 0x0000000104047899 */ /* 0x000fe200080006ff */
[----:B------:R-:W-:Y:S01]  /*0c10*/  ELECT P0, URZ, PT ;  /* 0x0000000000ff782f */ /* 0x000fe20003800000 */
[----:B------:R-:W3:Y:S02]  /*0c20*/  FENCE.VIEW.ASYNC.S ;  /* 0x00000000000073c6 */ /* 0x000ee40000000000 */
[----:B---3--:R3:W4:Y:S08]  /*0c30*/  SYNCS.EXCH.64 URZ, [UR7+0x280], UR12 ;  /* 0x0002800c07ff75b2 */ /* 0x0087300008000100 */
[----:B------:R3:W1:Y:S01]  /*0c40*/  SYNCS.EXCH.64 URZ, [UR7+0x298], UR4 ;  /* 0x0002980407ff75b2 */ /* 0x0006620008000100 */
[----:B------:R3:W1:Y:S01]  /*0c50*/  SYNCS.EXCH.64 URZ, [UR7+0x288], UR12 ;  /* 0x0002880c07ff75b2 */ /* 0x0006620008000100 */
[----:B------:R3:W1:Y:S01]  /*0c60*/  SYNCS.EXCH.64 URZ, [UR7+0x2a0], UR4 ;  /* 0x0002a00407ff75b2 */ /* 0x0006620008000100 */
[----:B------:R3:W1:Y:S01]  /*0c70*/  SYNCS.EXCH.64 URZ, [UR7+0x290], UR12 ;  /* 0x0002900c07ff75b2 */ /* 0x0006620008000100 */
[----:B------:R3:W1:Y:S01]  /*0c80*/  SYNCS.EXCH.64 URZ, [UR7+0x2a8], UR4 ;  /* 0x0002a80407ff75b2 */ /* 0x0006620008000100 */
[----:B------:R-:W-:Y:S01]  /*0c90*/  NOP ;  /* 0x0000000000007918 */ /* 0x000fe20000000000 */
.L_x_11:
[----:B------:R-:W2:Y:S01]  /*0ca0*/  SHFL.IDX PT, R0, R96, RZ, 0x1f ;  /* 0x00001fff60007589 */ /* 0x000ea200000e0000 */
[----:B------:R-:W-:Y:S01]  /*0cb0*/  NOP ;  /* 0x0000000000007918 */ /* 0x000fe20000000000 */
[----:B--2---:R-:W-:-:S13]  /*0cc0*/  ISETP.NE.AND P0, PT, R0, 0x3, PT ;  /* 0x000000030000780c */ /* 0x004fda0003f05270 */
[----:B------:R-:W-:Y:S05]  /*0cd0*/  @P0 BRA `(.L_x_12) ;  /* 0x00000000002c0947 */ /* 0x000fea0003800000 */
[----:B---3--:R-:W-:Y:S01]  /*0ce0*/  UMOV UR5, 0x400 ;  /* 0x0000040000057882 */ /* 0x008fe20000000000 */
[----:B------:R-:W-:Y:S01]  /*0cf0*/  UMOV UR4, 0x20 ;  /* 0x0000002000047882 */ /* 0x000fe20000000000 */
[----:B------:R-:W-:Y:S02]  /*0d00*/  ULEA UR5, UR37, UR5, 0x18 ;  /* 0x0000000525057291 */ /* 0x000fe4000f8ec0ff */
[----:B------:R-:W-:-:S04]  /*0d10*/  UIADD3 UR12, UPT, UPT, -UR4, 0x100000, URZ ;  /* 0x00100000040c7890 */ /* 0x000fc8000fffe1ff */
[----:B------:R-:W-:Y:S02]  /*0d20*/  USHF.L.U32 UR13, UR12, 0xb, URZ ;  /* 0x0000000b0c0d7899 */ /* 0x000fe400080006ff */
[----:B------:R-:W-:Y:S01]  /*0d30*/  USHF.L.U32 UR12, UR12, 0x1, URZ ;  /* 0x000000010c0c7899 */ /* 0x000fe200080006ff */
[----:B------:R-:W-:Y:S01]  /*0d40*/  ELECT P0, URZ, PT ;  /* 0x0000000000ff782f */ /* 0x000fe20003800000 */
[----:B------:R-:W2:Y:S10]  /*0d50*/  FENCE.VIEW.ASYNC.S ;  /* 0x00000000000073c6 */ /* 0x000eb40000000000 */
[----:B--2---:R2:W3:Y:S01]  /*0d60*/  SYNCS.EXCH.64 URZ, [UR5+0x2b0], UR12 ;  /* 0x0002b00c05ff75b2 */ /* 0x0044e20008000100 */
[----:B------:R2:W1:Y:S01]  /*0d70*/  SYNCS.EXCH.64 URZ, [UR5+0x2b8], UR12 ;  /* 0x0002b80c05ff75b2 */ /* 0x0004620008000100 */
[----:B------:R-:W-:Y:S01]  /*0d80*/  NOP ;  /* 0x0000000000007918 */ /* 0x000fe20000000000 */
.L_x_12:
[----:B------:R-:W4:Y:S01]  /*0d90*/  SHFL.IDX PT, R0, R96, RZ, 0x1f ;  /* 0x00001fff60007589 */ /* 0x000f2200000e0000 */
[----:B------:R-:W-:Y:S01]  /*0da0*/  NOP ;  /* 0x0000000000007918 */ /* 0x000fe20000000000 */
[----:B----4-:R-:W-:-:S13]  /*0db0*/  ISETP.NE.AND P0, PT, R0, 0x4, PT ;  /* 0x000000040000780c */ /* 0x010fda0003f05270 */
[----:B------:R-:W-:Y:S05]  /*0dc0*/  @P0 BRA `(.L_x_13) ;  /* 0x0000000000480947 */ /* 0x000fea0003800000 */
[----:B---3--:R-:W-:Y:S01]  /*0dd0*/  UMOV UR7, 0x1e0 ;  /* 0x000001e000077882 */ /* 0x008fe20000000000 */
[----:B--2---:R-:W-:Y:S01]  /*0de0*/  UMOV UR5, 0x400 ;  /* 0x0000040000057882 */ /* 0x004fe20000000000 */
[----:B------:R-:W-:Y:S01]  /*0df0*/  USEL UR7, UR7, 0x1a0, UP5 ;  /* 0x000001a007077887 */ /* 0x000fe2000a800000 */
        /* <DEDUP_REMOVED lines=9> */
[----:B------:R-:W2:Y:S02]  /*0e90*/  FENCE.VIEW.ASYNC.S ;  /* 0x00000000000073c6 */ /* 0x000ea40000000000 */
[----:B--2---:R4:W2:Y:S08]  /*0ea0*/  SYNCS.EXCH.64 URZ, [UR5+0x2c0], UR12 ;  /* 0x0002c00c05ff75b2 */ /* 0x0048b00008000100 */
[----:B------:R4:W3:Y:S01]  /*0eb0*/  SYNCS.EXCH.64 URZ, [UR5+0x2d0], UR14 ;  /* 0x0002d00e05ff75b2 */ /* 0x0008e20008000100 */
[----:B------:R4:W1:Y:S01]  /*0ec0*/  SYNCS.EXCH.64 URZ, [UR5+0x2c8], UR12 ;  /* 0x0002c80c05ff75b2 */ /* 0x0008620008000100 */
[----:B------:R4:W1:Y:S02]  /*0ed0*/  SYNCS.EXCH.64 URZ, [UR5+0x2d8], UR14 ;  /* 0x0002d80e05ff75b2 */ /* 0x0008640008000100 */
[----:B----4-:R-:W-:Y:S01]  /*0ee0*/  NOP ;  /* 0x0000000000007918 */ /* 0x010fe20000000000 */
.L_x_13:
[----:B------:R-:W4:Y:S01]  /*0ef0*/  SHFL.IDX PT, R0, R96, RZ, 0x1f ;  /* 0x00001fff60007589 */ /* 0x000f2200000e0000 */
[----:B------:R-:W-:Y:S01]  /*0f00*/  NOP ;  /* 0x0000000000007918 */ /* 0x000fe20000000000 */
[----:B----4-:R-:W-:-:S13]  /*0f10*/  ISETP.NE.AND P0, PT, R0, 0x5, PT ;  /* 0x000000050000780c */ /* 0x010fda0003f05270 */
[----:B------:R-:W-:Y:S05]  /*0f20*/  @P0 BRA `(.L_x_14) ;  /* 0x0000000000540947 */ /* 0x000fea0003800000 */
[----:B---3--:R-:W-:Y:S01]  /*0f30*/  UMOV UR7, 0x400 ;  /* 0x0000040000077882 */ /* 0x008fe20000000000 */
[----:B--2---:R-:W-:Y:S01]  /*0f40*/  UMOV UR5, 0x1 ;  /* 0x0000000100057882 */ /* 0x004fe20000000000 */
        /* <DEDUP_REMOVED lines=13> */
[----:B------:R4:W1:Y:S01]  /*1020*/  SYNCS.EXCH.64 URZ, [UR7+0x308], UR4 ;  /* 0x0003080407ff75b2 */ /* 0x0008620008000100 */
[----:B------:R4:W1:Y:S01]  /*1030*/  SYNCS.EXCH.64 URZ, [UR7+0x2f0], UR12 ;  /* 0x0002f00c07ff75b2 */ /* 0x0008620008000100 */
[----:B------:R4:W1:Y:S01]  /*1040*/  SYNCS.EXCH.64 URZ, [UR7+0x310], UR4 ;  /* 0x0003100407ff75b2 */ /* 0x0008620008000100 */
[----:B------:R4:W1:Y:S01]  /*1050*/  SYNCS.EXCH.64 URZ, [UR7+0x2f8], UR12 ;  /* 0x0002f80c07ff75b2 */ /* 0x0008620008000100 */
[----:B------:R4:W1:Y:S02]  /*1060*/  SYNCS.EXCH.64 URZ, [UR7+0x318], UR4 ;  /* 0x0003180407ff75b2 */ /* 0x0008640008000100 */
[----:B----4-:R-:W-:Y:S01]  /*1070*/  NOP ;  /* 0x0000000000007918 */ /* 0x010fe20000000000 */
.L_x_14:
[----:B------:R-:W4:Y:S01]  /*1080*/  SHFL.IDX PT, R0, R96, RZ, 0x1f ;  /* 0x00001fff60007589 */ /* 0x000f2200000e0000 */
[----:B------:R-:W-:Y:S01]  /*1090*/  ISETP.NE.OR P1, PT, RZ, UR10, !P1 ;  /* 0x0000000aff007c0c */ /* 0x000fe2000cf25670 */
[----:B------:R-:W-:Y:S01]  /*10a0*/  NOP ;  /* 0x0000000000007918 */ /* 0x000fe20000000000 */
[----:B----4-:R-:W-:-:S13]  /*10b0*/  ISETP.NE.AND P0, PT, R0, 0x3, PT ;  /* 0x000000030000780c */ /* 0x010fda0003f05270 */
[----:B------:R-:W-:Y:S05]  /*10c0*/  @P0 BRA `(.L_x_15) ;  /* 0x0000000000340947 */ /* 0x000fea0003800000 */
[----:B--23--:R-:W-:Y:S01]  /*10d0*/  UMOV UR5, 0x400 ;  /* 0x0000040000057882 */ /* 0x00cfe20000000000 */
[----:B------:R-:W-:Y:S01]  /*10e0*/  UMOV UR4, 0x20 ;  /* 0x0000002000047882 */ /* 0x000fe20000000000 */
[----:B------:R-:W-:Y:S02]  /*10f0*/  ULEA UR5, UR37, UR5, 0x18 ;  /* 0x0000000525057291 */ /* 0x000fe4000f8ec0ff */
[----:B------:R-:W-:-:S04]  /*1100*/  UIADD3 UR12, UPT, UPT, -UR4, 0x100000, URZ ;  /* 0x00100000040c7890 */ /* 0x000fc8000fffe1ff */
[----:B------:R-:W-:Y:S02]  /*1110*/  USHF.L.U32 UR13, UR12, 0xb, URZ ;  /* 0x0000000b0c0d7899 */ /* 0x000fe400080006ff */
[----:B------:R-:W-:Y:S01]  /*1120*/  USHF.L.U32 UR12, UR12, 0x1, URZ ;  /* 0x000000010c0c7899 */ /* 0x000fe200080006ff */
[----:B------:R-:W-:Y:S01]  /*1130*/  ELECT P0, URZ, PT ;  /* 0x0000000000ff782f */ /* 0x000fe20003800000 */
[----:B------:R-:W2:Y:S10]  /*1140*/  FENCE.VIEW.ASYNC.S ;  /* 0x00000000000073c6 */ /* 0x000eb40000000000 */
[----:B--2---:R4:W2:Y:S01]  /*1150*/  SYNCS.EXCH.64 URZ, [UR5+0x320], UR12 ;  /* 0x0003200c05ff75b2 */ /* 0x0048a20008000100 */
[----:B------:R4:W3:Y:S01]  /*1160*/  SYNCS.EXCH.64 URZ, [UR5+0x330], UR12 ;  /* 0x0003300c05ff75b2 */ /* 0x0008e20008000100 */
[----:B------:R4:W1:Y:S01]  /*1170*/  SYNCS.EXCH.64 URZ, [UR5+0x328], UR12 ;  /* 0x0003280c05ff75b2 */ /* 0x0008620008000100 */
[----:B------:R4:W1:Y:S02]  /*1180*/  SYNCS.EXCH.64 URZ, [UR5+0x338], UR12 ;  /* 0x0003380c05ff75b2 */ /* 0x0008640008000100 */
[----:B----4-:R-:W-:Y:S01]  /*1190*/  NOP ;  /* 0x0000000000007918 */ /* 0x010fe20000000000 */
.L_x_15:
[----:B------:R-:W-:Y:S01]  /*11a0*/  VOTEU.ALL UP1, P1 ;  /* 0x0000000000ff7886 */ /* 0x000fe20000820000 */
[----:B--23--:R-:W2:Y:S01]  /*11b0*/  LDCU UR5, c[0x0][0x36c] ;  /* 0x00006d80ff0577ac */ /* 0x00cea20008000800 */
[----:B------:R-:W-:Y:S01]  /*11c0*/  NOP ;  /* 0x0000000000007918 */ /* 0x000fe20000000000 */
[----:B------:R-:W-:Y:S01]  /*11d0*/  LOP3.LUT R10, R105, 0x1f, RZ, 0xc0, !PT ;  /* 0x0000001f690a7812 */ /* 0x000fe200078ec0ff */
[----:B------:R-:W-:Y:S01]  /*11e0*/  UMOV UR12, 0x20 ;  /* 0x00000020000c7882 */ /* 0x000fe20000000000 */
[----:B------:R-:W-:Y:S01]  /*11f0*/  @!UP1 UMOV UR4, 0x400 ;  /* 0x0000040000049882 */ /* 0x000fe20000000000 */
[----:B------:R-:W-:-:S04]  /*1200*/  @!UP1 UIADD3 UR12, UPT, UPT, -UR12, 0x100000, URZ ;  /* 0x001000000c0c9890 */ /* 0x000fc8000fffe1ff */
[----:B------:R-:W-:Y:S02]  /*1210*/  @!UP1 USHF.L.U32 UR13, UR12, 0xb, URZ ;  /* 0x0000000b0c0d9899 */ /* 0x000fe400080006ff */
[----:B------:R-:W-:Y:S02]  /*1220*/  @!UP1 USHF.L.U32 UR12, UR12, 0x1, URZ ;  /* 0x000000010c0c9899 */ /* 0x000fe400080006ff */
[----:B------:R-:W-:Y:S01]  /*1230*/  @!UP1 ULEA UR4, UR37, UR4, 0x18 ;  /* 0x0000000425049291 */ /* 0x000fe2000f8ec0ff */
[----:B------:R-:W-:Y:S01]  /*1240*/  VOTEU.ALL UP1, P1 ;  /* 0x0000000000ff7886 */ /* 0x000fe20000820000 */
[----:B------:R-:W-:Y:S01]  /*1250*/  UISETP.NE.AND UP4, UPT, UR10, URZ, UPT ;  /* 0x000000ff0a00728c */ /* 0x000fe2000bf85270 */
[----:B------:R-:W3:Y:S09]  /*1260*/  FENCE.VIEW.ASYNC.S ;  /* 0x00000000000073c6 */ /* 0x000ef20000000000 */
[----:B---3--:R3:W4:Y:S01]  /*1270*/  @!UP1 SYNCS.EXCH.64 URZ, [UR4+0x340], UR12 ;  /* 0x0003400c04ff95b2 */ /* 0x0087220008000100 */
[----:B--2---:R-:W-:-:S09]  /*1280*/  UISETP.EQ.U32.AND UP1, UPT, UR5, 0x1, UPT ;  /* 0x000000010500788c */ /* 0x004fd2000bf22070 */
[----:B------:R-:W-:Y:S05]  /*1290*/  BRA.U !UP1, `(.L_x_16) ;  /* 0x0000000109087547 */ /* 0x000fea000b800000 */
[----:B-1--4-:R-:W-:Y:S01]  /*12a0*/  UCGABAR_ARV ;  /* 0x00000000000079c7 */ /* 0x012fe20008000000 */
[----:B------:R-:W-:Y:S05]  /*12b0*/  BRA `(.L_x_17) ;  /* 0x0000000000047947 */ /* 0x000fea0003800000 */
.L_x_16:
[----:B-1--4-:R-:W-:Y:S01]  /*12c0*/  NOP ;  /* 0x0000000000007918 */ /* 0x012fe20000000000 */
.L_x_17:
[----:B------:R-:W1:Y:S01]  /*12d0*/  S2R R15, SR_CTAID.Y ;  /* 0x00000000000f7919 */ /* 0x000e620000002600 */
[----:B------:R-:W-:-:S05]  /*12e0*/  CS2R.32 R91, SR_CgaSize ;  /* 0x00000000005b7805 */ /* 0x000fca0000008a00 */
[----:B------:R-:W-:-:S05]  /*12f0*/  IMAD R91, R91, -0xa0, RZ ;  /* 0xffffff605b5b7824 */ /* 0x000fca00078e02ff */
[----:B---3--:R-:W-:-:S14]  /*1300*/  R2UR UR4, R91 ;  /* 0x000000005b0472ca */ /* 0x008fdc00000e0000 */
[----:B------:R-:W2:Y:S01]  /*1310*/  LDCU UR4, c[0x0][UR4+0x2b4] ;  /* 0x00005680040477ac */ /* 0x000ea20008000800 */
[----:B------:R-:W-:-:S05]  /*1320*/  CS2R.32 R0, SR_CgaSize ;  /* 0x0000000000007805 */ /* 0x000fca0000008a00 */
[----:B------:R-:W-:-:S06]  /*1330*/  IMAD R0, R0, -0xa0, RZ ;  /* 0xffffff6000007824 */ /* 0x000fcc00078e02ff */
[----:B------:R-:W3:Y:S01]  /*1340*/  LDC R0, c[0x0][R0+0x2a4] ;  /* 0x0000a90000007b82 */ /* 0x000ee20000000800 */
[----:B------:R-:W-:Y:S01]  /*1350*/  PRMT R8, RZ, 0x7610, R8 ;  /* 0x00007610ff087816 */ /* 0x000fe20000000008 */
[----:B------:R-:W4:Y:S01]  /*1360*/  S2R R9, SR_CTAID.X ;  /* 0x0000000000097919 */ /* 0x000f220000002500 */
[----:B------:R-:W-:-:S05]  /*1370*/  CS2R.32 R91, SR_CgaSize ;  /* 0x00000000005b7805 */ /* 0x000fca0000008a00 */
[----:B------:R-:W-:-:S05]  /*1380*/  IMAD R91, R91, -0xa0, RZ ;  /* 0xffffff605b5b7824 */ /* 0x000fca00078e02ff */
[----:B------:R-:W-:-:S14]  /*1390*/  R2UR UR5, R91 ;  /* 0x000000005b0572ca */ /* 0x000fdc00000e0000 */
[----:B------:R-:W3:Y:S01]  /*13a0*/  LDCU UR5, c[0x0][UR5+0x2b0] ;  /* 0x00005600050577ac */ /* 0x000ee20008000800 */
[----:B------:R-:W-:Y:S01]  /*13b0*/  UISETP.NE.AND UP2, UPT, UR10, 0x2, UPT ;  /* 0x000000020a00788c */ /* 0x000fe2000bf45270 */
[----:B------:R-:W2:Y:S01]  /*13c0*/  LDC R11, c[0x0][0xb24] ;  /* 0x0002c900ff0b7b82 */ /* 0x000ea20000000800 */
[----:B------:R-:W-:-:S05]  /*13d0*/  CS2R.32 R2, SR_CgaSize ;  /* 0x0000000000027805 */ /* 0x000fca0000008a00 */
[----:B------:R-:W-:-:S06]  /*13e0*/  IMAD R2, R2, -0xa0, RZ ;  /* 0xffffff6002027824 */ /* 0x000fcc00078e02ff */
[----:B------:R-:W3:Y:S08]  /*13f0*/  LDC R2, c[0x0][R2+0x2a0] ;  /* 0x0000a80002027b82 */ /* 0x000ef00000000800 */
[----:B------:R-:W3:Y:S01]  /*1400*/  LDC R37, c[0x0][0xb24] ;  /* 0x0002c900ff257b82 */ /* 0x000ee20000000800 */
[----:B-1----:R-:W-:-:S07]  /*1410*/  I2FP.F32.U32 R90, R15 ;  /* 0x0000000f005a7245 */ /* 0x002fce0000201000 */
[----:B------:R-:W1:Y:S01]  /*1420*/  S2UR UR36, SR_CTAID.Z ;  /* 0x00000000002479c3 */ /* 0x000e620000002700 */
[----:B--2---:R-:W-:Y:S01]  /*1430*/  ISETP.GE.AND P0, PT, R11, 0x1, PT ;  /* 0x000000010b00780c */ /* 0x004fe20003f06270 */
[----:B----4-:R-:W-:Y:S01]  /*1440*/  IMAD.MOV.U32 R14, RZ, RZ, R9 ;  /* 0x000000ffff0e7224 */ /* 0x010fe200078e0009 */
[----:B------:R-:W-:Y:S01]  /*1450*/  I2FP.F32.U32 R91, R9 ;  /* 0x00000009005b7245 */ /* 0x000fe20000201000 */
[----:B------:R-:W-:Y:S01]  /*1460*/  FMUL R90, R90, UR4 ;  /* 0x000000045a5a7c20 */ /* 0x000fe20008400000 */
[----:B------:R-:W2:Y:S03]  /*1470*/  LDCU UR4, c[0x0][0xb30] ;  /* 0x00016600ff0477ac */ /* 0x000ea60008000800 */
[----:B---3--:R-:W-:Y:S02]  /*1480*/  FMUL R91, R91, UR5 ;  /* 0x000000055b5b7c20 */ /* 0x008fe40008400000 */
[----:B------:R-:W3:Y:S08]  /*1490*/  F2I.U32.TRUNC.NTZ R90, R90 ;  /* 0x0000005a005a7305 */ /* 0x000ef0000020f000 */
[----:B------:R-:W4:Y:S01]  /*14a0*/  F2I.U32.TRUNC.NTZ R91, R91 ;  /* 0x0000005b005b7305 */ /* 0x000f22000020f000 */
[----:B--2---:R-:W-:Y:S01]  /*14b0*/  UISETP.NE.AND UP3, UPT, UR4, 0x1, UPT ;  /* 0x000000010400788c */ /* 0x004fe2000bf65270 */
[----:B---3--:R-:W-:-:S05]  /*14c0*/  IADD3 R90, PT, PT, -R90, RZ, RZ ;  /* 0x000000ff5a5a7210 */ /* 0x008fca0007ffe1ff */
[----:B------:R-:W-:Y:S01]  /*14d0*/  IMAD R90, R0, R90, R15 ;  /* 0x0000005a005a7224 */ /* 0x000fe200078e020f */
[----:B------:R-:W-:Y:S01]  /*14e0*/  PRMT R0, RZ, 0x7610, R0 ;  /* 0x00007610ff007816 */ /* 0x000fe20000000000 */
[----:B----4-:R-:W-:-:S04]  /*14f0*/  IMAD.MOV R91, RZ, RZ, -R91 ;  /* 0x000000ffff5b7224 */ /* 0x010fc800078e0a5b */
[----:B------:R-:W-:Y:S01]  /*1500*/  IMAD R91, R2, R91, R9 ;  /* 0x0000005b025b7224 */ /* 0x000fe200078e0209 */
[----:B-1----:R-:W-:Y:S06]  /*1510*/  BRA.U UP4, `(.L_x_18) ;  /* 0x0000000104247547 */ /* 0x002fec000b800000 */
[----:B------:R-:W-:Y:S01]  /*1520*/  ISETP.NE.AND P1, PT, R90, RZ, PT ;  /* 0x000000ff5a00720c */ /* 0x000fe20003f25270 */
[----:B------:R-:W-:Y:S01]  /*1530*/  IMAD.MOV.U32 R0, RZ, RZ, 0x3 ;  /* 0x00000003ff007424 */ /* 0x000fe200078e00ff */
[C---:B------:R-:W-:Y:S02]  /*1540*/  LOP3.LUT R2, R91.reuse, 0xfffffffe, RZ, 0xc0, !PT ;  /* 0xfffffffe5b027812 */ /* 0x040fe400078ec0ff */
[----:B------:R-:W-:Y:S02]  /*1550*/  ISETP.LT.U32.OR P1, PT, R91, 0x2, !P1 ;  /* 0x000000025b00780c */ /* 0x000fe40004f21470 */
[----:B------:R-:W-:Y:S02]  /*1560*/  SHF.L.U32 R0, R0, R2, RZ ;  /* 0x0000000200007219 */ /* 0x000fe400000006ff */
[----:B------:R-:W-:Y:S02]  /*1570*/  SEL R4, RZ, 0x1, !P1 ;  /* 0x00000001ff047807 */ /* 0x000fe40004800000 */
[----:B------:R-:W-:-:S05]  /*1580*/  SEL R3, RZ, 0x2, !P1 ;  /* 0x00000002ff037807 */ /* 0x000fca0004800000 */
[----:B------:R-:W-:-:S05]  /*1590*/  IMAD.IADD R3, R4, 0x1, R3 ;  /* 0x0000000104037824 */ /* 0x000fca00078e0203 */
[----:B------:R-:W-:Y:S02]  /*15a0*/  PRMT R8, R3, 0x7610, R8 ;  /* 0x0000761003087816 */ /* 0x000fe40000000008 */
.L_x_18:
[----:B------:R-:W-:Y:S05]  /*15b0*/  @!P0 BRA `(.L_x_19) ;  /* 0x0000000000b88947 */ /* 0x000fea0003800000 */
[----:B------:R-:W1:Y:S01]  /*15c0*/  LDC.64 R4, c[0x0][0xb18] ;  /* 0x0002c600ff047b82 */ /* 0x000e620000000a00 */
[----:B------:R-:W-:-:S07]  /*15d0*/  ISETP.NE.AND P0, PT, R11, 0x1, PT ;  /* 0x000000010b00780c */ /* 0x000fce0003f05270 */
[----:B------:R-:W2:Y:S08]  /*15e0*/  LDC R14, c[0x0][0xb0c] ;  /* 0x0002c300ff0e7b82 */ /* 0x000eb00000000800 */
[----:B------:R-:W3:Y:S08]  /*15f0*/  LDC R16, c[0x0][0x370] ;  /* 0x0000dc00ff107b82 */ /* 0x000ef00000000800 */
[----:B------:R-:W4:Y:S01]  /*1600*/  LDC R13, c[0x0][0x374] ;  /* 0x0000dd00ff0d7b82 */ /* 0x000f220000000800 */
[----:B-1----:R-:W-:-:S07]  /*1610*/  ISETP.NE.AND P1, PT, R4, 0x1, PT ;  /* 0x000000010400780c */ /* 0x002fce0003f25270 */
[----:B------:R-:W3:Y:S01]  /*1620*/  LDC.64 R6, c[0x0][0xb10] ;  /* 0x0002c400ff067b82 */ /* 0x000ee20000000a00 */
[----:B--2---:R-:W-:-:S07]  /*1630*/  ISETP.NE.AND P2, PT, R14, 0x1, PT ;  /* 0x000000010e00780c */ /* 0x004fce0003f45270 */
[----:B------:R-:W1:Y:S08]  /*1640*/  LDC R12, c[0x0][0xb20] ;  /* 0x0002c800ff0c7b82 */ /* 0x000e700000000800 */
[----:B------:R-:W2:Y:S01]  /*1650*/  LDC.64 R2, c[0x0][0xb28] ;  /* 0x0002ca00ff027b82 */ /* 0x000ea20000000a00 */
[----:B----4-:R-:W-:-:S04]  /*1660*/  IMAD.HI.U32 R17, R13, R5, RZ ;  /* 0x000000050d117227 */ /* 0x010fc800078e00ff */
[----:B------:R-:W-:-:S04]  /*1670*/  IMAD.HI.U32 R5, R15, R5, RZ ;  /* 0x000000050f057227 */ /* 0x000fc800078e00ff */
[----:B---3--:R-:W-:-:S05]  /*1680*/  IMAD.HI.U32 R18, R16, R6, RZ ;  /* 0x0000000610127227 */ /* 0x008fca00078e00ff */
[-C--:B------:R-:W-:Y:S01]  /*1690*/  @P2 SHF.R.U32.HI R16, RZ, R7.reuse, R18 ;  /* 0x00000007ff102219 */ /* 0x080fe20000011612 */
[----:B------:R-:W-:Y:S01]  /*16a0*/  IMAD.HI.U32 R18, R9, R6, RZ ;  /* 0x0000000609127227 */ /* 0x000fe200078e00ff */
[-C--:B-1----:R-:W-:Y:S02]  /*16b0*/  @P1 SHF.R.U32.HI R13, RZ, R12.reuse, R17 ;  /* 0x0000000cff0d1219 */ /* 0x082fe40000011611 */
[----:B------:R-:W-:Y:S02]  /*16c0*/  SHF.R.U32.HI R5, RZ, R12, R5 ;  /* 0x0000000cff057219 */ /* 0x000fe40000011605 */
[----:B------:R-:W-:Y:S02]  /*16d0*/  SHF.R.U32.HI R18, RZ, R7, R18 ;  /* 0x00000007ff127219 */ /* 0x000fe40000011612 */
[----:B------:R-:W-:Y:S01]  /*16e0*/  SEL R5, R15, R5, !P1 ;  /* 0x000000050f057207 */ /* 0x000fe20004800000 */
[----:B--2---:R-:W-:Y:S01]  /*16f0*/  IMAD.HI.U32 R17, R13, R2, RZ ;  /* 0x000000020d117227 */ /* 0x004fe200078e00ff */
[----:B------:R-:W-:-:S03]  /*1700*/  SEL R18, R9, R18, !P2 ;  /* 0x0000001209127207 */ /* 0x000fc60005000000 */
[----:B------:R-:W-:Y:S01]  /*1710*/  IMAD.HI.U32 R6, R16, R2, RZ ;  /* 0x0000000210067227 */ /* 0x000fe200078e00ff */
[----:B------:R-:W-:-:S04]  /*1720*/  @P0 SHF.R.U32.HI R13, RZ, R3, R17 ;  /* 0x00000003ff0d0219 */ /* 0x000fc80000011611 */
[----:B------:R-:W-:Y:S01]  /*1730*/  @P0 SHF.R.U32.HI R16, RZ, R3, R6 ;  /* 0x00000003ff100219 */ /* 0x000fe20000011606 */
[----:B------:R-:W-:-:S04]  /*1740*/  IMAD R13, R13, R11, RZ ;  /* 0x0000000b0d0d7224 */ /* 0x000fc800078e02ff */
[----:B------:R-:W-:Y:S01]  /*1750*/  IMAD R6, R16, R11, RZ ;  /* 0x0000000b10067224 */ /* 0x000fe200078e02ff */
[----:B------:R-:W-:-:S04]  /*1760*/  ISETP.GE.AND P1, PT, R5, R13, PT ;  /* 0x0000000d0500720c */ /* 0x000fc80003f26270 */
[----:B------:R-:W-:Y:S01]  /*1770*/  ISETP.GE.OR P1, PT, R18, R6, P1 ;  /* 0x000000061200720c */ /* 0x000fe20000f26670 */
[----:B------:R-:W-:-:S05]  /*1780*/  IMAD.HI.U32 R6, R5, R2, RZ ;  /* 0x0000000205067227 */ /* 0x000fca00078e00ff */
[----:B------:R-:W-:-:S04]  /*1790*/  SHF.R.U32.HI R6, RZ, R3, R6 ;  /* 0x00000003ff067219 */ /* 0x000fc80000011606 */
[----:B------:R-:W-:-:S03]  /*17a0*/  SEL R6, R5, R6, !P0 ;  /* 0x0000000605067207 */ /* 0x000fc60004000000 */
[----:B------:R-:W-:Y:S01]  /*17b0*/  @!P1 IMAD.HI.U32 R7, R18, R2, RZ ;  /* 0x0000000212079227 */ /* 0x000fe200078e00ff */
[----:B------:R-:W-:-:S04]  /*17c0*/  IADD3 R2, PT, PT, -R6, RZ, RZ ;  /* 0x000000ff06027210 */ /* 0x000fc80007ffe1ff */
[----:B------:R-:W-:Y:S01]  /*17d0*/  @!P1 SHF.R.U32.HI R3, RZ, R3, R7 ;  /* 0x00000003ff039219 */ /* 0x000fe20000011607 */
[----:B------:R-:W-:Y:S01]  /*17e0*/  IMAD R2, R11, R2, R5 ;  /* 0x000000020b027224 */ /* 0x000fe200078e0205 */
[----:B------:R-:W-:Y:S02]  /*17f0*/  IADD3 R7, PT, PT, -R5, RZ, RZ ;  /* 0x000000ff05077210 */ /* 0x000fe40007ffe1ff */
[----:B------:R-:W-:-:S03]  /*1800*/  @!P1 SEL R3, R18, R3, !P0 ;  /* 0x0000000312039207 */ /* 0x000fc60004000000 */
[----:B------:R-:W-:Y:S02]  /*1810*/  IMAD R7, R4, R7, R15 ;  /* 0x0000000704077224 */ /* 0x000fe400078e020f */
[--C-:B------:R-:W-:Y:S02]  /*1820*/  @!P1 IMAD.IADD R6, R6, 0x1, -R3.reuse ;  /* 0x0000000106069824 */ /* 0x100fe400078e0a03 */
[----:B------:R-:W-:Y:S01]  /*1830*/  @!P1 IMAD R3, R2, R16, R3 ;  /* 0x0000001002039224 */ /* 0x000fe200078e0203 */
[----:B------:R-:W-:Y:S01]  /*1840*/  IADD3 R2, PT, PT, -R18, RZ, RZ ;  /* 0x000000ff12027210 */ /* 0x000fe20007ffe1ff */
[----:B------:R-:W-:Y:S02]  /*1850*/  @!P1 IMAD R5, R6, R11, R18 ;  /* 0x0000000b06059224 */ /* 0x000fe400078e0212 */
[----:B------:R-:W-:Y:S02]  /*1860*/  @!P1 IMAD.MOV.U32 R18, RZ, RZ, R3 ;  /* 0x000000ffff129224 */ /* 0x000fe400078e0003 */
[----:B------:R-:W-:-:S02]  /*1870*/  IMAD R2, R14, R2, R9 ;  /* 0x000000020e027224 */ /* 0x000fc400078e0209 */
[----:B------:R-:W-:Y:S02]  /*1880*/  IMAD R15, R5, R4, R7 ;  /* 0x00000004050f7224 */ /* 0x000fe400078e0207 */
[----:B------:R-:W-:Y:S02]  /*1890*/  IMAD R14, R18, R14, R2 ;  /* 0x0000000e120e7224 */ /* 0x000fe400078e0202 */
.L_x_19:
[----:B------:R-:W-:Y:S05]  /*18a0*/  BRA.U UP3, `(.L_x_20) ;  /* 0x0000000103407547 */ /* 0x000fea000b800000 */
[----:B------:R-:W1:Y:S08]  /*18b0*/  LDC.64 R4, c[0x0][0xb10] ;  /* 0x0002c400ff047b82 */ /* 0x000e700000000a00 */
[----:B------:R-:W2:Y:S08]  /*18c0*/  LDC.64 R2, c[0x0][0xb18] ;  /* 0x0002c600ff027b82 */ /* 0x000eb00000000a00 */
[----:B------:R-:W3:Y:S08]  /*18d0*/  LDC R6, c[0x0][0xb20] ;  /* 0x0002c800ff067b82 */ /* 0x000ef00000000800 */
[----:B------:R-:W4:Y:S01]  /*18e0*/  LDC R7, c[0x0][0xb0c] ;  /* 0x0002c300ff077b82 */ /* 0x000f220000000800 */
[----:B-1----:R-:W-:-:S05]  /*18f0*/  IMAD.HI.U32 R4, R14, R4, RZ ;  /* 0x000000040e047227 */ /* 0x002fca00078e00ff */
[----:B------:R-:W-:Y:S01]  /*1900*/  SHF.R.U32.HI R4, RZ, R5, R4 ;  /* 0x00000005ff047219 */ /* 0x000fe20000011604 */
[----:B--2---:R-:W-:Y:S01]  /*1910*/  IMAD.HI.U32 R3, R15, R3, RZ ;  /* 0x000000030f037227 */ /* 0x004fe200078e00ff */
[----:B------:R-:W-:-:S04]  /*1920*/  ISETP.NE.AND P0, PT, R2, 0x1, PT ;  /* 0x000000010200780c */ /* 0x000fc80003f05270 */
[----:B---3--:R-:W-:-:S04]  /*1930*/  SHF.R.U32.HI R3, RZ, R6, R3 ;  /* 0x00000006ff037219 */ /* 0x008fc80000011603 */
[----:B------:R-:W-:Y:S02]  /*1940*/  SEL R3, R15, R3, !P0 ;  /* 0x000000030f037207 */ /* 0x000fe40004000000 */
[----:B----4-:R-:W-:-:S04]  /*1950*/  ISETP.NE.AND P1, PT, R7, 0x1, PT ;  /* 0x000000010700780c */ /* 0x010fc80003f25270 */
[----:B------:R-:W-:-:S05]  /*1960*/  SEL R5, R14, R4, !P1 ;  /* 0x000000040e057207 */ /* 0x000fca0004800000 */
[----:B------:R-:W-:Y:S02]  /*1970*/  IMAD.IADD R4, R3, 0x1, -R5 ;  /* 0x0000000103047824 */ /* 0x000fe400078e0a05 */
[----:B------:R-:W-:Y:S02]  /*1980*/  IMAD.IADD R3, R5, 0x1, -R3 ;  /* 0x0000000105037824 */ /* 0x000fe400078e0a03 */
[----:B------:R-:W-:Y:S02]  /*1990*/  IMAD R14, R4, R7, R14 ;  /* 0x00000007040e7224 */ /* 0x000fe400078e020e */
[----:B------:R-:W-:Y:S02]  /*19a0*/  IMAD R15, R3, R2, R15 ;  /* 0x00000002030f7224 */ /* 0x000fe400078e020f */
.L_x_20:
[----:B------:R-:W-:Y:S05]  /*19b0*/  BRA.U !UP1, `(.L_x_21) ;  /* 0x00000001090c7547 */ /* 0x000fea000b800000 */
[----:B------:R-:W-:Y:S01]  /*19c0*/  UCGABAR_WAIT ;  /* 0x0000000000007dc7 */ /* 0x000fe20008000000 */
[----:B------:R-:W-:Y:S01]  /*19d0*/  CCTL.IVALL ;  /* 0x00000000ff00798f */ /* 0x000fe20002000000 */
[----:B------:R-:W-:Y:S05]  /*19e0*/  BRA `(.L_x_22) ;  /* 0x0000000000047947 */ /* 0x000fea0003800000 */
.L_x_21:
[----:B------:R-:W-:Y:S06]  /*19f0*/  BAR.SYNC.DEFER_BLOCKING 0x0 ;  /* 0x0000000000007b1d */ /* 0x000fec0000010000 */
.L_x_22:
[----:B------:R-:W-:Y:S05]  /*1a00*/  BRA.U UP2, `(.L_x_23) ;  /* 0x0000002502c07547 */ /* 0x000fea000b800000 */
[----:B------:R-:W1:Y:S01]  /*1a10*/  LDCU UR7, c[0x0][0x38c] ;  /* 0x00007180ff0777ac */ /* 0x000e620008000800 */
[----:B------:R-:W2:Y:S01]  /*1a20*/  LDC R8, c[0x0][0x370] ;  /* 0x0000dc00ff087b82 */ /* 0x000ea20000000800 */
[----:B------:R-:W-:Y:S01]  /*1a30*/  PLOP3.LUT P1, PT, PT, PT, UP5, 0x80, 0x8 ;  /* 0x000000000008781c */ /* 0x000fe20003f2f058 */
[C---:B------:R-:W-:Y:S01]  /*1a40*/  IMAD.SHL.U32 R18, R9.reuse, 0x40, RZ ;  /* 0x0000004009127824 */ /* 0x040fe200078e00ff */
[----:B------:R-:W-:Y:S01]  /*1a50*/  UISETP.NE.AND UP1, UPT, UR10, URZ, UPT ;  /* 0x000000ff0a00728c */ /* 0x000fe2000bf25270 */
[----:B------:R-:W-:Y:S01]  /*1a60*/  ISETP.NE.AND P4, PT, R10, RZ, P5 ;  /* 0x000000ff0a00720c */ /* 0x000fe20002f85270 */
[----:B------:R-:W-:Y:S01]  /*1a70*/  IMAD.MOV.U32 R17, RZ, RZ, 0x1 ;  /* 0x00000001ff117424 */ /* 0x000fe200078e00ff */
[----:B------:R-:W-:Y:S01]  /*1a80*/  LOP3.LUT R19, R9, 0x1, RZ, 0xc0, !PT ;  /* 0x0000000109137812 */ /* 0x000fe200078ec0ff */
[----:B------:R-:W-:Y:S01]  /*1a90*/  IMAD.MOV.U32 R16, RZ, RZ, RZ ;  /* 0x000000ffff107224 */ /* 0x000fe200078e00ff */
[----:B------:R-:W3:Y:S01]  /*1aa0*/  LDC R0, c[0x0][0x374] ;  /* 0x0000dd00ff007b82 */ /* 0x000ee20000000800 */
[----:B------:R-:W-:-:S02]  /*1ab0*/  PLOP3.LUT P1, PT, P1, PT, PT, 0x8, 0x80 ;  /* 0x000000000080781c */ /* 0x000fc40000f2e170 */
[----:B------:R-:W-:Y:S01]  /*1ac0*/  CS2R R12, SRZ ;  /* 0x00000000000c7805 */ /* 0x000fe2000001ff00 */
[----:B------:R-:W-:Y:S01]  /*1ad0*/  IMAD.MOV.U32 R11, RZ, RZ, 0x1 ;  /* 0x00000001ff0b7424 */ /* 0x000fe200078e00ff */
[----:B------:R-:W4:Y:S01]  /*1ae0*/  LDCU.64 UR22, c[0x0][0x348] ;  /* 0x00006900ff1677ac */ /* 0x000f220008000a00 */
[----:B------:R-:W-:Y:S02]  /*1af0*/  USEL UR24, UR6, 0x2, UP1 ;  /* 0x0000000206187887 */ /* 0x000fe40008800000 */
[----:B-1----:R-:W-:Y:S01]  /*1b00*/  UIADD3 UR4, UPT, UPT, UR7, 0xf, URZ ;  /* 0x0000000f07047890 */ /* 0x002fe2000fffe0ff */
[----:B------:R-:W-:-:S03]  /*1b10*/  UMOV UR25, URZ ;  /* 0x000000ff00197c82 */ /* 0x000fc60008000000 */
[----:B------:R-:W-:-:S04]  /*1b20*/  USHF.R.S32.HI UR14, URZ, 0x1f, UR4 ;  /* 0x0000001fff0e7899 */ /* 0x000fc80008011404 */
[----:B------:R-:W-:Y:S02]  /*1b30*/  ULEA.HI UR14, UR14, UR4, URZ, 0x4 ;  /* 0x000000040e0e7291 */ /* 0x000fe4000f8f20ff */
[----:B------:R-:W-:Y:S02]  /*1b40*/  UIADD3 UR4, UPT, UPT, UR7, -0x1, URZ ;  /* 0xffffffff07047890 */ /* 0x000fe4000fffe0ff */
[----:B------:R-:W-:Y:S02]  /*1b50*/  USHF.R.S32.HI UR14, URZ, 0x4, UR14 ;  /* 0x00000004ff0e7899 */ /* 0x000fe4000801140e */
[----:B------:R-:W-:Y:S02]  /*1b60*/  UISETP.GE.U32.AND UP2, UPT, UR4, -0x1f, UPT ;  /* 0xffffffe10400788c */ /* 0x000fe4000bf46070 */
[----:B------:R-:W-:Y:S02]  /*1b70*/  UISETP.LT.U32.AND UP0, UPT, UR14, 0x28, UPT ;  /* 0x000000280e00788c */ /* 0x000fe4000bf01070 */
[----:B------:R-:W-:-:S02]  /*1b80*/  UIADD3 UR7, UPT, UPT, UR7, 0x1e, URZ ;  /* 0x0000001e07077890 */ /* 0x000fc4000fffe0ff */
[----:B------:R-:W-:-:S04]  /*1b90*/  USEL UR13, UR14, 0x28, UP0 ;  /* 0x000000280e0d7887 */ /* 0x000fc80008000000 */
[----:B------:R-:W-:Y:S02]  /*1ba0*/  UIADD3 UR21, UPT, UPT, UR13, -0x1, URZ ;  /* 0xffffffff0d157890 */ /* 0x000fe4000fffe0ff */
[----:B------:R-:W-:Y:S02]  /*1bb0*/  @UP2 UIADD3 UR21, UPT, UPT, UR13, URZ, URZ ;  /* 0x000000ff0d152290 */ /* 0x000fe4000fffe0ff */
[----:B------:R-:W-:Y:S02]  /*1bc0*/  UIADD3 UR26, UPT, UPT, UR14, -UR13, URZ ;  /* 0x8000000d0e1a7290 */ /* 0x000fe4000fffe0ff */
[----:B------:R-:W-:Y:S02]  /*1bd0*/  UIADD3 UR15, UPT, UPT, UR21, 0x1, URZ ;  /* 0x00000001150f7890 */ /* 0x000fe4000fffe0ff */
[----:B--2-4-:R-:W-:-:S12]  /*1be0*/  UIADD3 UR21, UPT, UPT, -UR21, URZ, URZ ;  /* 0x000000ff15157290 */ /* 0x014fd8000fffe1ff */
.L_x_43:
[----:B------:R-:W-:Y:S01]  /*1bf0*/  UISETP.NE.AND UP0, UPT, UR37, URZ, UPT ;  /* 0x000000ff2500728c */ /* 0x000fe2000bf05270 */
[----:B------:R-:W1:Y:S08]  /*1c00*/  S2UR UR37, SR_CgaCtaId ;  /* 0x00000000002579c3 */ /* 0x000e700000008800 */
[----:B------:R-:W-:Y:S05]  /*1c10*/  BRA.U UP0, `(.L_x_24) ;  /* 0x0000000100347547 */ /* 0x000fea000b800000 */
[----:B------:R-:W2:Y:S01]  /*1c20*/  S2R R2, SR_CgaCtaId ;  /* 0x0000000000027919 */ /* 0x000ea20000008800 */
[----:B------:R-:W-:-:S04]  /*1c30*/  MOV R3, 0x400 ;  /* 0x0000040000037802 */ /* 0x000fc80000000f00 */
[----:B--2---:R-:W-:Y:S02]  /*1c40*/  LEA R2, R2, R3, 0x18 ;  /* 0x0000000302027211 */ /* 0x004fe400078ec0ff */
[----:B------:R-:W-:-:S03]  /*1c50*/  SHF.L.U32 R3, R11, 0x1f, RZ ;  /* 0x0000001f0b037819 */ /* 0x000fc600000006ff */
[----:B------:R-:W-:-:S04]  /*1c60*/  IMAD R2, R12, 0x8, R2 ;  /* 0x000000080c027824 */ /* 0x000fc800078e0202 */
[----:B------:R-:W2:Y:S02]  /*1c70*/  SYNCS.PHASECHK.TRANS64.TRYWAIT P0, [R2+URZ+0x330], R3 ;  /* 0x00033003020075a7 */ /* 0x000ea400080011ff */
[----:B--2---:R-:W-:Y:S05]  /*1c80*/  @!P0 BRA `(.L_x_25) ;  /* 0x0000008400008947 */ /* 0x004fea0003800000 */
.L_x_177:
[----:B------:R-:W-:Y:S01]  /*1c90*/  VIADD R12, R12, 0x1 ;  /* 0x000000010c0c7836 */ /* 0x000fe20000000000 */
[----:B------:R2:W-:Y:S04]  /*1ca0*/  SYNCS.ARRIVE.TRANS64.A1T0 RZ, [R2+URZ+0x320], RZ ;  /* 0x000320ff02ff79a7 */ /* 0x0005e800081000ff */
[----:B------:R-:W-:-:S04]  /*1cb0*/  ISETP.NE.AND P0, PT, R12, 0x2, PT ;  /* 0x000000020c00780c */ /* 0x000fc80003f05270 */
[----:B------:R-:W-:Y:S02]  /*1cc0*/  SEL R12, R12, RZ, P0 ;  /* 0x000000ff0c0c7207 */ /* 0x000fe40000000000 */
[----:B--2---:R-:W-:-:S04]  /*1cd0*/  SEL R2, RZ, 0x1, P0 ;  /* 0x00000001ff027807 */ /* 0x004fc80000000000 */
[----:B------:R-:W-:-:S07]  /*1ce0*/  LOP3.LUT R11, R11, R2, RZ, 0x3c, !PT ;  /* 0x000000020b0b7212 */ /* 0x000fce00078e3cff */
.L_x_24:
[----:B------:R-:W-:Y:S01]  /*1cf0*/  UMOV UR4, 0x400 ;  /* 0x0000040000047882 */ /* 0x000fe20000000000 */
[----:B------:R-:W-:Y:S01]  /*1d00*/  SHF.L.U32 R2, R17, 0x1f, RZ ;  /* 0x0000001f11027819 */ /* 0x000fe200000006ff */
[----:B-1----:R-:W-:Y:S01]  /*1d10*/  ULEA UR4, UR37, UR4, 0x18 ;  /* 0x0000000425047291 */ /* 0x002fe2000f8ec0ff */
[----:B------:R-:W-:Y:S01]  /*1d20*/  IMAD R15, R15, 0x2, R19 ;  /* 0x000000020f0f7824 */ /* 0x000fe200078e0213 */
[----:B------:R-:W-:Y:S01]  /*1d30*/  UISETP.GE.U32.AND UP0, UPT, UR7, 0x1f, UPT ;  /* 0x0000001f0700788c */ /* 0x000fe2000bf06070 */
[----:B------:R-:W-:Y:S01]  /*1d40*/  R2UR UR35, R18 ;  /* 0x00000000122372ca */ /* 0x000fe200000e0000 */
[----:B------:R-:W-:Y:S02]  /*1d50*/  ULEA UR5, UR25, UR4, 0x3 ;  /* 0x0000000419057291 */ /* 0x000fe4000f8e18ff */
[----:B------:R-:W-:Y:S01]  /*1d60*/  R2UR UR11, R15 ;  /* 0x000000000f0b72ca */ /* 0x000fe200000e0000 */
[----:B------:R-:W-:-:S06]  /*1d70*/  UMOV UR27, URZ ;  /* 0x000000ff001b7c82 */ /* 0x000fcc0008000000 */
[----:B------:R1:W2:Y:S06]  /*1d80*/  SYNCS.PHASECHK.TRANS64.TRYWAIT P0, [UR5+0x140], R2 ;  /* 0x00014002ff0075a7 */ /* 0x0002ac0008001105 */
[----:B------:R-:W-:Y:S01]  /*1d90*/  UIMAD UR11, UR11, 0x60, URZ ;  /* 0x000000600b0b78a4 */ /* 0x000fe2000f8e02ff */
[----:B-1----:R-:W-:-:S05]  /*1da0*/  LEA.HI R2, R14, R14, RZ, 0x1 ;  /* 0x0000000e0e027211 */ /* 0x002fca00078f08ff */
[----:B------:R-:W-:-:S05]  /*1db0*/  IMAD.SHL.U32 R2, R2, 0x40, RZ ;  /* 0x0000004002027824 */ /* 0x000fca00078e00ff */
[----:B------:R-:W-:-:S04]  /*1dc0*/  LOP3.LUT R2, R2, 0xffffff80, RZ, 0xc0, !PT ;  /* 0xffffff8002027812 */ /* 0x000fc800078ec0ff */
[----:B------:R-:W-:-:S13]  /*1dd0*/  R2UR UR5, R2 ;  /* 0x00000000020572ca */ /* 0x000fda00000e0000 */
[----:B------:R-:W-:Y:S01]  /*1de0*/  ULOP3.LUT UR35, UR5, 0x40, UR35, 0xf8, !UPT ;  /* 0x0000004005237892 */ /* 0x000fe2000f8ef823 */
[----:B------:R-:W-:Y:S11]  /*1df0*/  BRA.U !UP0, `(.L_x_26) ;  /* 0x0000000108c07547 */ /* 0x000ff6000b800000 */
[----:B------:R-:W-:Y:S01]  /*1e00*/  UMOV UR16, UR21 ;  /* 0x0000001500107c82 */ /* 0x000fe20008000000 */
[----:B------:R-:W-:Y:S01]  /*1e10*/  UMOV UR6, UR25 ;  /* 0x0000001900067c82 */ /* 0x000fe20008000000 */
[----:B------:R-:W-:-:S05]  /*1e20*/  UMOV UR34, URZ ;  /* 0x000000ff00227c82 */ /* 0x000fca0008000000 */
.L_x_32:
[----:B------:R-:W-:Y:S01]  /*1e30*/  @P5 MOV R3, 0x2800 ;  /* 0x0000280000035802 */ /* 0x000fe20000000f00 */
[----:B------:R-:W-:Y:S01]  /*1e40*/  ULEA UR33, UR6, UR4, 0x3 ;  /* 0x0000000406217291 */ /* 0x000fe2000f8e18ff */
[----:B-12-4-:R-:W-:Y:S11]  /*1e50*/  @P0 BRA `(.L_x_27) ;  /* 0x00000000000c0947 */ /* 0x016ff60003800000 */
[----:B------:R-:W-:Y:S04]  /*1e60*/  SHF.L.U32 R4, R17, 0x1f, RZ ;  /* 0x0000001f11047819 */ /* 0x000fe800000006ff */
[----:B------:R-:W1:Y:S02]  /*1e70*/  SYNCS.PHASECHK.TRANS64.TRYWAIT P0, [UR33+0x140], R4 ;  /* 0x00014004ff0075a7 */ /* 0x000e640008001121 */
[----:B-1----:R-:W-:Y:S05]  /*1e80*/  @!P0 BRA `(.L_x_28) ;  /* 0x0000008000948947 */ /* 0x002fea0003800000 */
.L_x_27:
[----:B------:R2:W-:Y:S01]  /*1e90*/  @P5 SYNCS.ARRIVE.TRANS64 RZ, [UR33], R3 ;  /* 0x00000003ffff59a7 */ /* 0x0005e20008000021 */
[----:B------:R-:W-:Y:S02]  /*1ea0*/  ULOP3.LUT UR5, UR24, 0x2, URZ, 0xfc, !UPT ;  /* 0x0000000218057892 */ /* 0x000fe4000f8efcff */
[----:B------:R-:W-:Y:S02]  /*1eb0*/  UIADD3 UR16, UPT, UPT, UR16, 0x1, URZ ;  /* 0x0000000110107890 */ /* 0x000fe4000fffe0ff */
[----:B------:R-:W-:Y:S02]  /*1ec0*/  UISETP.NE.AND UP0, UPT, UR5, 0x2, UPT ;  /* 0x000000020500788c */ /* 0x000fe4000bf05270 */
[----:B------:R-:W-:Y:S07]  /*1ed0*/  UISETP.NE.AND UP2, UPT, UR16, 0x1, UPT ;  /* 0x000000011000788c */ /* 0x000fee000bf45270 */
[----:B------:R-:W-:Y:S05]  /*1ee0*/  BRA.U UP0, `(.L_x_29) ;  /* 0x0000000100047547 */ /* 0x000fea000b800000 */
[----:B------:R-:W-:Y:S05]  /*1ef0*/  BPT.TRAP 0x1 ;  /* 0x000000040000795c */ /* 0x000fea0000300000 */
.L_x_29:
[----:B------:R-:W-:Y:S04]  /*1f00*/  BSSY.RECONVERGENT B0, `(.L_x_30) ;  /* 0x0000003000007945 */ /* 0x000fe80003800200 */
[----:B------:R-:W-:Y:S05]  /*1f10*/  @!P4 BRA `(.L_x_31) ;  /* 0x000000000004c947 */ /* 0x000fea0003800000 */
[----:B------:R-:W-:Y:S05]  /*1f20*/  BPT.TRAP 0x1 ;  /* 0x000000040000795c */ /* 0x000fea0000300000 */
.L_x_31:
[----:B------:R-:W-:Y:S05]  /*1f30*/  BSYNC.RECONVERGENT B0 ;  /* 0x0000000000007941 */ /* 0x000fea0003800200 */
.L_x_30:
[----:B------:R-:W-:Y:S02]  /*1f40*/  UIADD3 UR25, UPT, UPT, UR6, 0x1, URZ ;  /* 0x0000000106197890 */ /* 0x000fe4000fffe0ff */
[----:B------:R-:W-:Y:S02]  /*1f50*/  UIADD3 UR18, UP1, UPT, UR22, 0x80, URZ ;  /* 0x0000008016127890 */ /* 0x000fe4000ff3e0ff */
[----:B------:R-:W-:Y:S02]  /*1f60*/  UISETP.NE.AND UP0, UPT, UR25, 0x28, UPT ;  /* 0x000000281900788c */ /* 0x000fe4000bf05270 */
[----:B------:R-:W-:Y:S02]  /*1f70*/  ULEA UR32, UR6, UR4, 0xb ;  /* 0x0000000406207291 */ /* 0x000fe4000f8e58ff */
[----:B------:R-:W-:Y:S02]  /*1f80*/  USEL UR9, URZ, 0x1, UP0 ;  /* 0x00000001ff097887 */ /* 0x000fe40008000000 */
[----:B------:R-:W-:Y:S02]  /*1f90*/  USEL UR25, UR25, URZ, UP0 ;  /* 0x000000ff19197287 */ /* 0x000fe40008000000 */
[----:B------:R-:W-:Y:S02]  /*1fa0*/  ULOP3.LUT UR33, UR33, 0xfefffff8, URZ, 0xc0, !UPT ;  /* 0xfefffff821217892 */ /* 0x000fe4000f8ec0ff */
[----:B------:R-:W-:Y:S01]  /*1fb0*/  ULEA UR8, UR25, UR4, 0x3 ;  /* 0x0000000419087291 */ /* 0x000fe2000f8e18ff */
[----:B------:R-:W-:Y:S01]  /*1fc0*/  LOP3.LUT R17, R17, UR9, RZ, 0x3c, !PT ;  /* 0x0000000911117c12 */ /* 0x000fe2000f8e3cff */
[----:B------:R-:W-:Y:S02]  /*1fd0*/  UIADD3.X UR19, UPT, UPT, URZ, UR23, URZ, UP1, !UPT ;  /* 0x00000017ff137290 */ /* 0x000fe40008ffe4ff */
[----:B------:R-:W-:Y:S01]  /*1fe0*/  UIADD3 UR32, UPT, UPT, UR32, 0x6600, URZ ;  /* 0x0000660020207890 */ /* 0x000fe2000fffe0ff */
[----:B-1----:R-:W-:Y:S01]  /*1ff0*/  SHF.L.U32 R2, R17, 0x1f, RZ ;  /* 0x0000001f11027819 */ /* 0x002fe200000006ff */
[----:B------:R-:W-:Y:S01]  /*2000*/  UIMAD UR5, UR6, 0xc00, UR4 ;  /* 0x00000c00060578a4 */ /* 0x000fe2000f8e0204 */
[----:B------:R-:W-:Y:S02]  /*2010*/  UMOV UR30, 0x0 ;  /* 0x00000000001e7882 */ /* 0x000fe40000000000 */
[----:B------:R1:W4:Y:S01]  /*2020*/  SYNCS.PHASECHK.TRANS64.TRYWAIT P0, [UR8+0x140], R2 ;  /* 0x00014002ff0075a7 */ /* 0x0003220008001108 */
[----:B------:R-:W-:Y:S01]  /*2030*/  UMOV UR31, 0x10000000 ;  /* 0x10000000001f7882 */ /* 0x000fe20000000000 */
[----:B------:R-:W-:Y:S02]  /*2040*/  UIADD3 UR28, UP0, UPT, UR22, 0x180, URZ ;  /* 0x00000180161c7890 */ /* 0x000fe4000ff1e0ff */
[----:B------:R2:W-:Y:S01]  /*2050*/  UTMALDG.3D.2CTA [UR32], [UR18], desc[UR30] ;  /* 0x00001e20120075b4 */ /* 0x0005e20008211000 */
[----:B------:R-:W-:Y:S02]  /*2060*/  UIADD3 UR8, UPT, UPT, UR5, 0x1a600, URZ ;  /* 0x0001a60005087890 */ /* 0x000fe4000fffe0ff */
[----:B------:R-:W-:Y:S01]  /*2070*/  UIADD3.X UR29, UPT, UPT, URZ, UR23, URZ, UP0, !UPT ;  /* 0x00000017ff1d7290 */ /* 0x000fe200087fe4ff */
[----:B------:R-:W-:Y:S01]  /*2080*/  UMOV UR10, UR34 ;  /* 0x00000022000a7c82 */ /* 0x000fe20008000000 */
[----:B------:R-:W-:Y:S01]  /*2090*/  UMOV UR12, UR36 ;  /* 0x00000024000c7c82 */ /* 0x000fe20008000000 */
[----:B------:R-:W-:Y:S01]  /*20a0*/  UMOV UR9, UR33 ;  /* 0x0000002100097c82 */ /* 0x000fe20008000000 */
[----:B------:R-:W-:Y:S01]  /*20b0*/  UMOV UR27, UR15 ;  /* 0x0000000f001b7c82 */ /* 0x000fe20008000000 */
[----:B------:R-:W-:Y:S04]  /*20c0*/  UMOV UR6, UR25 ;  /* 0x0000001900067c82 */ /* 0x000fe80008000000 */
[----:B------:R1:W-:Y:S01]  /*20d0*/  UTMALDG.3D.2CTA [UR8], [UR28], desc[UR30] ;  /* 0x00001e081c0075b4 */ /* 0x0003e20008211000 */
[----:B--2---:R-:W-:Y:S01]  /*20e0*/  UIADD3 UR34, UPT, UPT, UR34, 0x10, URZ ;  /* 0x0000001022227890 */ /* 0x004fe2000fffe0ff */
[----:B------:R-:W-:Y:S11]  /*20f0*/  BRA.U UP2, `(.L_x_32) ;  /* 0xfffffffd024c7547 */ /* 0x000ff6000b83ffff */
.L_x_26:
[----:B------:R-:W-:Y:S01]  /*2100*/  ULEA UR5, UR25, UR4, 0x3 ;  /* 0x0000000419057291 */ /* 0x000fe2000f8e18ff */
[----:B-1----:R-:W-:Y:S01]  /*2110*/  SHF.L.U32 R2, R17, 0x1f, RZ ;  /* 0x0000001f11027819 */ /* 0x002fe200000006ff */
[----:B------:R-:W-:Y:S01]  /*2120*/  @!P1 SYNCS.ARRIVE.TRANS64.A1T0 RZ, [UR4+0x2b8], RZ ;  /* 0x0002b8ffffff99a7 */ /* 0x000fe20008100004 */
[----:B------:R-:W-:-:S06]  /*2130*/  UISETP.GT.AND UP0, UPT, UR14, UR13, UPT ;  /* 0x0000000d0e00728c */ /* 0x000fcc000bf04270 */
[----:B--2-4-:R1:W2:Y:S03]  /*2140*/  SYNCS.PHASECHK.TRANS64.TRYWAIT P0, [UR5+0x140], R2 ;  /* 0x00014002ff0075a7 */ /* 0x0142a60008001105 */
[----:B------:R-:W-:Y:S05]  /*2150*/  BRA.U !UP0, `(.L_x_33) ;  /* 0x0000000108c07547 */ /* 0x000fea000b800000 */
[----:B------:R-:W-:Y:S01]  /*2160*/  UIADD3 UR28, UPT, UPT, UR26, UR27, URZ ;  /* 0x0000001b1a1c7290 */ /* 0x000fe2000fffe0ff */
[----:B------:R-:W-:-:S11]  /*2170*/  UMOV UR6, UR25 ;  /* 0x0000001900067c82 */ /* 0x000fd60008000000 */
.L_x_39:
[----:B--2---:R-:W-:Y:S01]  /*2180*/  @P5 MOV R3, 0x2800 ;  /* 0x0000280000035802 */ /* 0x004fe20000000f00 */
[----:B------:R-:W-:Y:S01]  /*2190*/  ULEA UR17, UR6, UR4, 0x3 ;  /* 0x0000000406117291 */ /* 0x000fe2000f8e18ff */
[----:B-12---:R-:W-:Y:S11]  /*21a0*/  @P0 BRA `(.L_x_34) ;  /* 0x00000000000c0947 */ /* 0x006ff60003800000 */
[----:B------:R-:W-:Y:S04]  /*21b0*/  SHF.L.U32 R4, R17, 0x1f, RZ ;  /* 0x0000001f11047819 */ /* 0x000fe800000006ff */
[----:B------:R-:W2:Y:S02]  /*21c0*/  SYNCS.PHASECHK.TRANS64.TRYWAIT P0, [UR17+0x140], R4 ;  /* 0x00014004ff0075a7 */ /* 0x000ea40008001111 */
[----:B--2---:R-:W-:Y:S05]  /*21d0*/  @!P0 BRA `(.L_x_35) ;  /* 0x0000007c00d88947 */ /* 0x004fea0003800000 */
.L_x_34:
[----:B------:R2:W-:Y:S01]  /*21e0*/  @P5 SYNCS.ARRIVE.TRANS64 RZ, [UR17], R3 ;  /* 0x00000003ffff59a7 */ /* 0x0005e20008000011 */
[----:B------:R-:W-:Y:S04]  /*21f0*/  ULOP3.LUT UR5, UR24, 0x2, URZ, 0xfc, !UPT ;  /* 0x0000000218057892 */ /* 0x000fe8000f8efcff */
[----:B------:R-:W-:Y:S09]  /*2200*/  UISETP.NE.AND UP0, UPT, UR5, 0x2, UPT ;  /* 0x000000020500788c */ /* 0x000ff2000bf05270 */
[----:B------:R-:W-:Y:S05]  /*2210*/  BRA.U UP0, `(.L_x_36) ;  /* 0x0000000100047547 */ /* 0x000fea000b800000 */
[----:B------:R-:W-:Y:S05]  /*2220*/  BPT.TRAP 0x1 ;  /* 0x000000040000795c */ /* 0x000fea0000300000 */
.L_x_36:
[----:B------:R-:W-:Y:S04]  /*2230*/  BSSY.RECONVERGENT B0, `(.L_x_37) ;  /* 0x0000003000007945 */ /* 0x000fe80003800200 */
[----:B------:R-:W-:Y:S05]  /*2240*/  @!P4 BRA `(.L_x_38) ;  /* 0x000000000004c947 */ /* 0x000fea0003800000 */
[----:B------:R-:W-:Y:S05]  /*2250*/  BPT.TRAP 0x1 ;  /* 0x000000040000795c */ /* 0x000fea0000300000 */
.L_x_38:
[----:B------:R-:W-:Y:S05]  /*2260*/  BSYNC.RECONVERGENT B0 ;  /* 0x0000000000007941 */ /* 0x000fea0003800200 */
.L_x_37:
[----:B------:R-:W-:Y:S02]  /*2270*/  UIADD3 UR25, UPT, UPT, UR6, 0x1, URZ ;  /* 0x0000000106197890 */ /* 0x000fe4000fffe0ff */
[----:B------:R-:W-:Y:S02]  /*2280*/  ULEA UR16, UR6, UR4, 0xb ;  /* 0x0000000406107291 */ /* 0x000fe4000f8e58ff */
[----:B------:R-:W-:Y:S02]  /*2290*/  UISETP.NE.AND UP0, UPT, UR25, 0x28, UPT ;  /* 0x000000281900788c */ /* 0x000fe4000bf05270 */
[----:B------:R-:W-:Y:S02]  /*22a0*/  UIADD3 UR38, UP1, UPT, UR22, 0x80, URZ ;  /* 0x0000008016267890 */ /* 0x000fe4000ff3e0ff */
[----:B------:R-:W-:Y:S02]  /*22b0*/  USEL UR9, URZ, 0x1, UP0 ;  /* 0x00000001ff097887 */ /* 0x000fe40008000000 */
[----:B------:R-:W-:Y:S02]  /*22c0*/  USEL UR25, UR25, URZ, UP0 ;  /* 0x000000ff19197287 */ /* 0x000fe40008000000 */
[----:B------:R-:W-:Y:S02]  /*22d0*/  ULOP3.LUT UR17, UR17, 0xfefffff8, URZ, 0xc0, !UPT ;  /* 0xfefffff811117892 */ /* 0x000fe4000f8ec0ff */
[----:B------:R-:W-:Y:S01]  /*22e0*/  ULEA UR8, UR25, UR4, 0x3 ;  /* 0x0000000419087291 */ /* 0x000fe2000f8e18ff */
[----:B------:R-:W-:Y:S01]  /*22f0*/  LOP3.LUT R17, R17, UR9, RZ, 0x3c, !PT ;  /* 0x0000000911117c12 */ /* 0x000fe2000f8e3cff */
[----:B------:R-:W-:Y:S02]  /*2300*/  USHF.L.U32 UR18, UR27, 0x4, URZ ;  /* 0x000000041b127899 */ /* 0x000fe400080006ff */
[----:B------:R-:W-:Y:S01]  /*2310*/  UIADD3 UR16, UPT, UPT, UR16, 0x6600, URZ ;  /* 0x0000660010107890 */ /* 0x000fe2000fffe0ff */
[----:B-1----:R-:W-:Y:S01]  /*2320*/  SHF.L.U32 R2, R17, 0x1f, RZ ;  /* 0x0000001f11027819 */ /* 0x002fe200000006ff */
[----:B------:R-:W-:Y:S02]  /*2330*/  UIADD3.X UR39, UPT, UPT, URZ, UR23, URZ, UP1, !UPT ;  /* 0x00000017ff277290 */ /* 0x000fe40008ffe4ff */
[----:B------:R-:W-:Y:S01]  /*2340*/  UIMAD UR5, UR6, 0xc00, UR4 ;  /* 0x00000c00060578a4 */ /* 0x000fe2000f8e0204 */
[----:B------:R4:W1:Y:S01]  /*2350*/  SYNCS.PHASECHK.TRANS64.TRYWAIT P0, [UR8+0x140], R2 ;  /* 0x00014002ff0075a7 */ /* 0x0008620008001108 */
[----:B------:R-:W-:Y:S02]  /*2360*/  UIADD3 UR32, UP0, UPT, UR22, 0x180, URZ ;  /* 0x0000018016207890 */ /* 0x000fe4000ff1e0ff */
[----:B------:R-:W-:Y:S01]  /*2370*/  UIADD3 UR8, UPT, UPT, UR5, 0x1a600, URZ ;  /* 0x0001a60005087890 */ /* 0x000fe2000fffe0ff */
[----:B------:R-:W-:Y:S01]  /*2380*/  UMOV UR30, 0x0 ;  /* 0x00000000001e7882 */ /* 0x000fe20000000000 */
[----:B------:R-:W-:Y:S01]  /*2390*/  UMOV UR31, 0x10000000 ;  /* 0x10000000001f7882 */ /* 0x000fe20000000000 */
[----:B------:R-:W-:Y:S01]  /*23a0*/  UMOV UR19, UR35 ;  /* 0x0000002300137c82 */ /* 0x000fe20008000000 */
[----:B------:R-:W-:Y:S01]  /*23b0*/  UMOV UR20, UR36 ;  /* 0x0000002400147c82 */ /* 0x000fe20008000000 */
[----:B------:R-:W-:Y:S01]  /*23c0*/  UIADD3.X UR33, UPT, UPT, URZ, UR23, URZ, UP0, !UPT ;  /* 0x00000017ff217290 */ /* 0x000fe200087fe4ff */
[----:B------:R4:W-:Y:S01]  /*23d0*/  UTMALDG.3D.2CTA [UR16], [UR38], desc[UR30] ;  /* 0x00001e10260075b4 */ /* 0x0009e20008211000 */
[----:B------:R-:W-:Y:S01]  /*23e0*/  UIADD3 UR27, UPT, UPT, UR27, 0x1, URZ ;  /* 0x000000011b1b7890 */ /* 0x000fe2000fffe0ff */
[----:B------:R-:W-:Y:S01]  /*23f0*/  UMOV UR12, UR36 ;  /* 0x00000024000c7c82 */ /* 0x000fe20008000000 */
[----:B------:R-:W-:Y:S01]  /*2400*/  UMOV UR9, UR17 ;  /* 0x0000001100097c82 */ /* 0x000fe20008000000 */
[----:B------:R-:W-:Y:S01]  /*2410*/  UMOV UR10, UR18 ;  /* 0x00000012000a7c82 */ /* 0x000fe20008000000 */
[----:B------:R-:W-:Y:S03]  /*2420*/  UISETP.NE.AND UP0, UPT, UR27, UR28, UPT ;  /* 0x0000001c1b00728c */ /* 0x000fe6000bf05270 */
[----:B------:R4:W-:Y:S01]  /*2430*/  UTMALDG.3D.2CTA [UR8], [UR32], desc[UR30] ;  /* 0x00001e08200075b4 */ /* 0x0009e20008211000 */
[----:B------:R-:W-:Y:S05]  /*2440*/  UMOV UR6, UR25 ;  /* 0x0000001900067c82 */ /* 0x000fea0008000000 */
[----:B----4-:R-:W-:Y:S05]  /*2450*/  BRA.U UP0, `(.L_x_39) ;  /* 0xfffffffd00487547 */ /* 0x010fea000b83ffff */
.L_x_33:
[C---:B-1----:R-:W-:Y:S01]  /*2460*/  LEA R2, R16.reuse, UR4, 0x3 ;  /* 0x0000000410027c11 */ /* 0x042fe2000f8e18ff */
[----:B------:R-:W-:Y:S01]  /*2470*/  NOP ;  /* 0x0000000000007918 */ /* 0x000fe20000000000 */
[----:B--2---:R-:W-:Y:S02]  /*2480*/  SHF.L.U32 R3, R13, 0x1f, RZ ;  /* 0x0000001f0d037819 */ /* 0x004fe400000006ff */
[----:B------:R-:W-:Y:S02]  /*2490*/  LEA R4, R16, UR4, 0x4 ;  /* 0x0000000410047c11 */ /* 0x000fe4000f8e20ff */
[----:B------:R-:W1:Y:S02]  /*24a0*/  SYNCS.PHASECHK.TRANS64.TRYWAIT P0, [R2+URZ+0x2c0], R3 ;  /* 0x0002c003020075a7 */ /* 0x000e6400080011ff */
[----:B-1----:R-:W-:Y:S05]  /*24b0*/  @!P0 BRA `(.L_x_40) ;  /* 0x0000007c00388947 */ /* 0x002fea0003800000 */
.L_x_180:
[----:B------:R-:W2:Y:S01]  /*24c0*/  LDS.128 R4, [R4+0x350] ;  /* 0x0003500004047984 */ /* 0x000ea20000000c00 */
[----:B------:R-:W-:Y:S01]  /*24d0*/  ISETP.GE.AND P0, PT, R37, 0x1, PT ;  /* 0x000000012500780c */ /* 0x000fe20003f06270 */
[----:B-1----:R-:W-:Y:S01]  /*24e0*/  VIADD R2, R2, 0x2d0 ;  /* 0x000002d002027836 */ /* 0x002fe20000000000 */
[----:B------:R-:W-:Y:S01]  /*24f0*/  @!PT LDS RZ, [RZ] ;  /* 0x00000000fffff984 */ /* 0x000fe20000000800 */
[----:B------:R-:W-:Y:S01]  /*2500*/  @!PT LDS RZ, [RZ] ;  /* 0x00000000fffff984 */ /* 0x000fe20000000800 */
[----:B------:R-:W-:Y:S01]  /*2510*/  @!PT LDS RZ, [RZ] ;  /* 0x00000000fffff984 */ /* 0x000fe20000000800 */
[----:B------:R-:W-:Y:S01]  /*2520*/  @!PT LDS RZ, [RZ] ;  /* 0x00000000fffff984 */ /* 0x000fe20000000800 */
[----:B------:R1:W-:Y:S06]  /*2530*/  MEMBAR.ALL.CTA ;  /* 0x0000000000007992 */ /* 0x0003ec0000008000 */
[----:B-1----:R-:W1:Y:S01]  /*2540*/  FENCE.VIEW.ASYNC.S ;  /* 0x00000000000073c6 */ /* 0x002e620000000000 */
[----:B------:R-:W-:-:S04]  /*2550*/  PRMT R2, RZ, 0x654, R2 ;  /* 0x00000654ff027816 */ /* 0x000fc80000000002 */
[----:B-1----:R1:W-:Y:S01]  /*2560*/  SYNCS.ARRIVE.TRANS64.RED.A1T0 RZ, [R2+URZ], RZ ;  /* 0x000000ff02ff79a7 */ /* 0x0023e200081004ff */
[----:B--2---:R-:W-:-:S13]  /*2570*/  LOP3.LUT P2, RZ, R6, 0x1, RZ, 0xc0, !PT ;  /* 0x0000000106ff7812 */ /* 0x004fda000784c0ff */
[----:B------:R-:W-:Y:S01]  /*2580*/  @P2 SHF.R.U32.HI R3, RZ, 0x10, R5 ;  /* 0x00000010ff032819 */ /* 0x000fe20000011605 */
[----:B------:R-:W-:Y:S01]  /*2590*/  VOTEU.ANY UP0, P2 ;  /* 0x0000000000ff7886 */ /* 0x000fe20001000100 */
[----:B------:R-:W-:Y:S02]  /*25a0*/  @P2 MOV R10, R4 ;  /* 0x00000004000a2202 */ /* 0x000fe40000000f00 */
[----:B------:R-:W-:Y:S02]  /*25b0*/  @P2 R2UR.BROADCAST UR5, R3 ;  /* 0x00000000030522ca */ /* 0x000fe400008e0000 */
[----:B------:R-:W-:-:S11]  /*25c0*/  @P2 LOP3.LUT R9, R5, 0xffff, RZ, 0xc0, !PT ;  /* 0x0000ffff05092812 */ /* 0x000fd600078ec0ff */
[----:B------:R-:W-:Y:S01]  /*25d0*/  @UP0 UMOV UR36, UR5 ;  /* 0x0000000500240c82 */ /* 0x000fe20008000000 */
[----:B-1----:R-:W-:Y:S05]  /*25e0*/  @!P0 BRA `(.L_x_41) ;  /* 0x0000000000b88947 */ /* 0x002fea0003800000 */
[----:B------:R-:W3:Y:S01]  /*25f0*/  LDC.64 R4, c[0x0][0xb18] ;  /* 0x0002c600ff047b82 */ /* 0x000ee20000000a00 */
[----:B------:R-:W-:-:S07]  /*2600*/  ISETP.NE.AND P3, PT, R37, 0x1, PT ;  /* 0x000000012500780c */ /* 0x000fce0003f65270 */
[----:B------:R-:W1:Y:S08]  /*2610*/  LDC.64 R6, c[0x0][0xb10] ;  /* 0x0002c400ff067b82 */ /* 0x000e700000000a00 */
[----:B------:R-:W2:Y:S08]  /*2620*/  LDC R14, c[0x0][0xb20] ;  /* 0x0002c800ff0e7b82 */ /* 0x000eb00000000800 */
[----:B------:R-:W4:Y:S01]  /*2630*/  LDC R15, c[0x0][0xb0c] ;  /* 0x0002c300ff0f7b82 */ /* 0x000f220000000800 */
[----:B---3--:R-:W-:Y:S01]  /*2640*/  IMAD.HI.U32 R21, R0, R5, RZ ;  /* 0x0000000500157227 */ /* 0x008fe200078e00ff */
[----:B------:R-:W-:-:S03]  /*2650*/  ISETP.NE.AND P0, PT, R4, 0x1, PT ;  /* 0x000000010400780c */ /* 0x000fc60003f05270 */
[----:B------:R-:W-:-:S03]  /*2660*/  IMAD.HI.U32 R5, R9, R5, RZ ;  /* 0x0000000509057227 */ /* 0x000fc600078e00ff */
[----:B------:R-:W3:Y:S01]  /*2670*/  LDC.64 R2, c[0x0][0xb28] ;  /* 0x0002ca00ff027b82 */ /* 0x000ee20000000a00 */
[----:B-1----:R-:W-:-:S04]  /*2680*/  IMAD.HI.U32 R22, R8, R6, RZ ;  /* 0x0000000608167227 */ /* 0x002fc800078e00ff */
[----:B------:R-:W-:Y:S01]  /*2690*/  IMAD.HI.U32 R23, R10, R6, RZ ;  /* 0x000000060a177227 */ /* 0x000fe200078e00ff */
[----:B------:R-:W-:Y:S02]  /*26a0*/  SHF.R.U32.HI R22, RZ, R7, R22 ;  /* 0x00000007ff167219 */ /* 0x000fe40000011616 */
[-C--:B--2---:R-:W-:Y:S02]  /*26b0*/  SHF.R.U32.HI R21, RZ, R14.reuse, R21 ;  /* 0x0000000eff157219 */ /* 0x084fe40000011615 */
[----:B------:R-:W-:Y:S02]  /*26c0*/  SHF.R.U32.HI R5, RZ, R14, R5 ;  /* 0x0000000eff057219 */ /* 0x000fe40000011605 */
[----:B------:R-:W-:Y:S02]  /*26d0*/  SEL R21, R0, R21, !P0 ;  /* 0x0000001500157207 */ /* 0x000fe40004000000 */
[----:B------:R-:W-:Y:S02]  /*26e0*/  SHF.R.U32.HI R23, RZ, R7, R23 ;  /* 0x00000007ff177219 */ /* 0x000fe40000011617 */
[----:B----4-:R-:W-:-:S02]  /*26f0*/  ISETP.NE.AND P1, PT, R15, 0x1, PT ;  /* 0x000000010f00780c */ /* 0x010fc40003f25270 */
[----:B------:R-:W-:Y:S02]  /*2700*/  SEL R5, R9, R5, !P0 ;  /* 0x0000000509057207 */ /* 0x000fe40004000000 */
[----:B------:R-:W-:Y:S02]  /*2710*/  SEL R22, R8, R22, !P1 ;  /* 0x0000001608167207 */ /* 0x000fe40004800000 */
[----:B------:R-:W-:Y:S01]  /*2720*/  SEL R23, R10, R23, !P1 ;  /* 0x000000170a177207 */ /* 0x000fe20004800000 */
[----:B---3--:R-:W-:-:S04]  /*2730*/  IMAD.HI.U32 R20, R21, R2, RZ ;  /* 0x0000000215147227 */ /* 0x008fc800078e00ff */
        /* <DEDUP_REMOVED lines=10> */
[----:B------:R-:W-:-:S04]  /*27e0*/  @!P0 IMAD.HI.U32 R7, R23, R2, RZ ;  /* 0x0000000217078227 */ /* 0x000fc800078e00ff */
[----:B------:R-:W-:Y:S01]  /*27f0*/  IMAD.MOV R2, RZ, RZ, -R6 ;  /* 0x000000ffff027224 */ /* 0x000fe200078e0a06 */
[----:B------:R-:W-:Y:S02]  /*2800*/  @!P0 SHF.R.U32.HI R3, RZ, R3, R7 ;  /* 0x00000003ff038219 */ /* 0x000fe40000011607 */
[----:B------:R-:W-:Y:S01]  /*2810*/  IADD3 R7, PT, PT, -R5, RZ, RZ ;  /* 0x000000ff05077210 */ /* 0x000fe20007ffe1ff */
[----:B------:R-:W-:Y:S01]  /*2820*/  IMAD R2, R37, R2, R5 ;  /* 0x0000000225027224 */ /* 0x000fe200078e0205 */
        /* <DEDUP_REMOVED lines=10> */
.L_x_41:
[----:B------:R-:W1:Y:S02]  /*28d0*/  LDCU UR5, c[0x0][0xb30] ;  /* 0x00016600ff0577ac */ /* 0x000e640008000800 */
[----:B-1----:R-:W-:-:S09]  /*28e0*/  UISETP.NE.AND UP0, UPT, UR5, 0x1, UPT ;  /* 0x000000010500788c */ /* 0x002fd2000bf05270 */
[----:B------:R-:W-:Y:S05]  /*28f0*/  BRA.U UP0, `(.L_x_42) ;  /* 0x0000000100407547 */ /* 0x000fea000b800000 */
[----:B------:R-:W1:Y:S08]  /*2900*/  LDC.64 R4, c[0x0][0xb10] ;  /* 0x0002c400ff047b82 */ /* 0x000e700000000a00 */
[----:B------:R-:W2:Y:S08]  /*2910*/  LDC.64 R2, c[0x0][0xb18] ;  /* 0x0002c600ff027b82 */ /* 0x000eb00000000a00 */
[----:B------:R-:W4:Y:S08]  /*2920*/  LDC R6, c[0x0][0xb20] ;  /* 0x0002c800ff067b82 */ /* 0x000f300000000800 */
[----:B------:R-:W3:Y:S01]  /*2930*/  LDC R7, c[0x0][0xb0c] ;  /* 0x0002c300ff077b82 */ /* 0x000ee20000000800 */
[----:B-1----:R-:W-:-:S05]  /*2940*/  IMAD.HI.U32 R4, R10, R4, RZ ;  /* 0x000000040a047227 */ /* 0x002fca00078e00ff */
[----:B------:R-:W-:Y:S01]  /*2950*/  SHF.R.U32.HI R4, RZ, R5, R4 ;  /* 0x00000005ff047219 */ /* 0x000fe20000011604 */
[----:B--2---:R-:W-:Y:S01]  /*2960*/  IMAD.HI.U32 R3, R9, R3, RZ ;  /* 0x0000000309037227 */ /* 0x004fe200078e00ff */
[----:B------:R-:W-:-:S04]  /*2970*/  ISETP.NE.AND P0, PT, R2, 0x1, PT ;  /* 0x000000010200780c */ /* 0x000fc80003f05270 */
[----:B----4-:R-:W-:-:S04]  /*2980*/  SHF.R.U32.HI R3, RZ, R6, R3 ;  /* 0x00000006ff037219 */ /* 0x010fc80000011603 */
[----:B------:R-:W-:Y:S02]  /*2990*/  SEL R3, R9, R3, !P0 ;  /* 0x0000000309037207 */ /* 0x000fe40004000000 */
[----:B---3--:R-:W-:-:S04]  /*29a0*/  ISETP.NE.AND P1, PT, R7, 0x1, PT ;  /* 0x000000010700780c */ /* 0x008fc80003f25270 */
[----:B------:R-:W-:-:S05]  /*29b0*/  SEL R4, R10, R4, !P1 ;  /* 0x000000040a047207 */ /* 0x000fca0004800000 */
[----:B------:R-:W-:Y:S02]  /*29c0*/  IMAD.IADD R5, R3, 0x1, -R4 ;  /* 0x0000000103057824 */ /* 0x000fe400078e0a04 */
[----:B------:R-:W-:Y:S02]  /*29d0*/  IMAD.IADD R3, R4, 0x1, -R3 ;  /* 0x0000000104037824 */ /* 0x000fe400078e0a03 */
[----:B------:R-:W-:Y:S02]  /*29e0*/  IMAD R10, R5, R7, R10 ;  /* 0x00000007050a7224 */ /* 0x000fe400078e020a */
[----:B------:R-:W-:-:S07]  /*29f0*/  IMAD R9, R3, R2, R9 ;  /* 0x0000000203097224 */ /* 0x000fce00078e0209 */
.L_x_42:
[----:B------:R-:W-:Y:S01]  /*2a00*/  VIADD R16, R16, 0x1 ;  /* 0x0000000110107836 */ /* 0x000fe20000000000 */
[----:B------:R-:W-:Y:S01]  /*2a10*/  PLOP3.LUT P1, PT, PT, PT, PT, 0x80, 0x8 ;  /* 0x000000000008781c */ /* 0x000fe20003f2f070 */
[----:B------:R-:W-:Y:S02]  /*2a20*/  IMAD.IADD R14, R10, 0x1, R91 ;  /* 0x000000010a0e7824 */ /* 0x000fe400078e025b */
[----:B------:R-:W-:Y:S01]  /*2a30*/  IMAD.IADD R15, R9, 0x1, R90 ;  /* 0x00000001090f7824 */ /* 0x000fe200078e025a */
[----:B------:R-:W-:-:S04]  /*2a40*/  ISETP.NE.AND P0, PT, R16, 0x2, PT ;  /* 0x000000021000780c */ /* 0x000fc80003f05270 */
[----:B------:R-:W-:Y:S02]  /*2a50*/  SEL R2, RZ, 0x1, P0 ;  /* 0x00000001ff027807 */ /* 0x000fe40000000000 */
[----:B------:R-:W-:Y:S02]  /*2a60*/  SEL R16, R16, RZ, P0 ;  /* 0x000000ff10107207 */ /* 0x000fe40000000000 */
[----:B------:R-:W-:Y:S01]  /*2a70*/  LOP3.LUT R13, R13, R2, RZ, 0x3c, !PT ;  /* 0x000000020d0d7212 */ /* 0x000fe200078e3cff */
[----:B------:R-:W-:Y:S06]  /*2a80*/  @P2 BRA `(.L_x_43) ;  /* 0xfffffff000582947 */ /* 0x000fec000383ffff */
[----:B------:R-:W-:Y:S01]  /*2a90*/  UIADD3 UR4, UPT, UPT, UR4, 0x140, URZ ;  /* 0x0000014004047890 */ /* 0x000fe2000fffe0ff */
[----:B------:R-:W-:-:S03]  /*2aa0*/  SHF.L.U32 R2, R17, 0x1f, RZ ;  /* 0x0000001f11027819 */ /* 0x000fc600000006ff */
[----:B------:R-:W-:-:S09]  /*2ab0*/  ULEA UR5, UR25, UR4, 0x3 ;  /* 0x0000000419057291 */ /* 0x000fd2000f8e18ff */
[----:B------:R-:W1:Y:S02]  /*2ac0*/  SYNCS.PHASECHK.TRANS64.TRYWAIT P0, [UR5], R2 ;  /* 0x00000002ff0075a7 */ /* 0x000e640008001105 */
[----:B-1----:R-:W-:Y:S05]  /*2ad0*/  @!P0 BRA `(.L_x_44) ;  /* 0x0000007400c48947 */ /* 0x002fea0003800000 */
.L_x_182:
[----:B------:R-:W-:-:S04]  /*2ae0*/  UIADD3 UR6, UPT, UPT, UR25, 0x1, URZ ;  /* 0x0000000119067890 */ /* 0x000fc8000fffe0ff */
[----:B------:R-:W-:-:S04]  /*2af0*/  UISETP.NE.AND UP0, UPT, UR6, 0x28, UPT ;  /* 0x000000280600788c */ /* 0x000fc8000bf05270 */
[----:B------:R-:W-:Y:S02]  /*2b00*/  USEL UR7, URZ, 0x1, UP0 ;  /* 0x00000001ff077887 */ /* 0x000fe40008000000 */
[----:B------:R-:W-:-:S04]  /*2b10*/  USEL UR6, UR6, URZ, UP0 ;  /* 0x000000ff06067287 */ /* 0x000fc80008000000 */
[----:B------:R-:W-:Y:S01]  /*2b20*/  ULEA UR5, UR6, UR4, 0x3 ;  /* 0x0000000406057291 */ /* 0x000fe2000f8e18ff */
[----:B-1----:R-:W-:-:S04]  /*2b30*/  LOP3.LUT R2, R17, UR7, RZ, 0x3c, !PT ;  /* 0x0000000711027c12 */ /* 0x002fc8000f8e3cff */
[----:B------:R-:W-:-:S04]  /*2b40*/  SHF.L.U32 R3, R2, 0x1f, RZ ;  /* 0x0000001f02037819 */ /* 0x000fc800000006ff */
[----:B------:R-:W1:Y:S02]  /*2b50*/  SYNCS.PHASECHK.TRANS64.TRYWAIT P0, [UR5], R3 ;  /* 0x00000003ff0075a7 */ /* 0x000e640008001105 */
[----:B-1----:R-:W-:Y:S05]  /*2b60*/  @!P0 BRA `(.L_x_45) ;  /* 0x0000007400b88947 */ /* 0x002fea0003800000 */
.L_x_184:
[----:B------:R-:W-:-:S04]  /*2b70*/  UIADD3 UR6, UPT, UPT, UR6, 0x1, URZ ;  /* 0x0000000106067890 */ /* 0x000fc8000fffe0ff */
[----:B------:R-:W-:-:S04]  /*2b80*/  UISETP.NE.AND UP0, UPT, UR6, 0x28, UPT ;  /* 0x000000280600788c */ /* 0x000fc8000bf05270 */
[----:B------:R-:W-:Y:S02]  /*2b90*/  USEL UR7, URZ, 0x1, UP0 ;  /* 0x00000001ff077887 */ /* 0x000fe40008000000 */
[----:B------:R-:W-:-:S04]  /*2ba0*/  USEL UR6, UR6, URZ, UP0 ;  /* 0x000000ff06067287 */ /* 0x000fc80008000000 */
[----:B------:R-:W-:Y:S01]  /*2bb0*/  ULEA UR5, UR6, UR4, 0x3 ;  /* 0x0000000406057291 */ /* 0x000fe2000f8e18ff */
[----:B------:R-:W-:-:S04]  /*2bc0*/  LOP3.LUT R2, R2, UR7, RZ, 0x3c, !PT ;  /* 0x0000000702027c12 */ /* 0x000fc8000f8e3cff */
[----:B-1----:R-:W-:-:S04]  /*2bd0*/  SHF.L.U32 R3, R2, 0x1f, RZ ;  /* 0x0000001f02037819 */ /* 0x002fc800000006ff */
[----:B------:R-:W1:Y:S02]  /*2be0*/  SYNCS.PHASECHK.TRANS64.TRYWAIT P0, [UR5], R3 ;  /* 0x00000003ff0075a7 */ /* 0x000e640008001105 */
[----:B-1----:R-:W-:Y:S05]  /*2bf0*/  @!P0 BRA `(.L_x_46) ;  /* 0x0000007400ac8947 */ /* 0x002fea0003800000 */
.L_x_186:
        /* <DEDUP_REMOVED lines=9> */
.L_x_188:
        /* <DEDUP_REMOVED lines=9> */
.L_x_190:
        /* <DEDUP_REMOVED lines=9> */
.L_x_192:
        /* <DEDUP_REMOVED lines=9> */
.L_x_194:
        /* <DEDUP_REMOVED lines=9> */
.L_x_196:
        /* <DEDUP_REMOVED lines=9> */
.L_x_198:
        /* <DEDUP_REMOVED lines=9> */
.L_x_200:
        /* <DEDUP_REMOVED lines=9> */
.L_x_202:
        /* <DEDUP_REMOVED lines=9> */
.L_x_204:
        /* <DEDUP_REMOVED lines=9> */
.L_x_206:
        /* <DEDUP_REMOVED lines=9> */
.L_x_208:
        /* <DEDUP_REMOVED lines=9> */
.L_x_210:
        /* <DEDUP_REMOVED lines=9> */
.L_x_212:
        /* <DEDUP_REMOVED lines=9> */
.L_x_214:
        /* <DEDUP_REMOVED lines=9> */
.L_x_216:
        /* <DEDUP_REMOVED lines=9> */
.L_x_218:
        /* <DEDUP_REMOVED lines=9> */
.L_x_220:
        /* <DEDUP_REMOVED lines=9> */
.L_x_222:
        /* <DEDUP_REMOVED lines=9> */
.L_x_224:
        /* <DEDUP_REMOVED lines=9> */
.L_x_226:
        /* <DEDUP_REMOVED lines=9> */
.L_x_228:
        /* <DEDUP_REMOVED lines=9> */
.L_x_230:
        /* <DEDUP_REMOVED lines=9> */
.L_x_232:
        /* <DEDUP_REMOVED lines=9> */
.L_x_234:
        /* <DEDUP_REMOVED lines=9> */
.L_x_236:
        /* <DEDUP_REMOVED lines=9> */
.L_x_238:
        /* <DEDUP_REMOVED lines=9> */
.L_x_240:
        /* <DEDUP_REMOVED lines=9> */
.L_x_242:
        /* <DEDUP_REMOVED lines=9> */
.L_x_244:
        /* <DEDUP_REMOVED lines=9> */
.L_x_246:
        /* <DEDUP_REMOVED lines=9> */
.L_x_248:
        /* <DEDUP_REMOVED lines=9> */
.L_x_250:
        /* <DEDUP_REMOVED lines=9> */
.L_x_252:
        /* <DEDUP_REMOVED lines=9> */
.L_x_254:
        /* <DEDUP_REMOVED lines=9> */
.L_x_256:
        /* <DEDUP_REMOVED lines=9> */
.L_x_258:
[----:B------:R-:W-:-:S04]  /*4040*/  UIADD3 UR6, UPT, UPT, UR6, 0x1, URZ ;  /* 0x0000000106067890 */ /* 0x000fc8000fffe0ff */
[----:B------:R-:W-:-:S04]  /*4050*/  UISETP.NE.AND UP0, UPT, UR6, 0x28, UPT ;  /* 0x000000280600788c */ /* 0x000fc8000bf05270 */
[----:B------:R-:W-:Y:S02]  /*4060*/  USEL UR5, URZ, 0x1, UP0 ;  /* 0x00000001ff057887 */ /* 0x000fe40008000000 */
[----:B------:R-:W-:-:S04]  /*4070*/  USEL UR6, UR6, URZ, UP0 ;  /* 0x000000ff06067287 */ /* 0x000fc80008000000 */
[----:B------:R-:W-:Y:S01]  /*4080*/  ULEA UR6, UR6, UR4, 0x3 ;  /* 0x0000000406067291 */ /* 0x000fe2000f8e18ff */
[----:B------:R-:W-:-:S04]  /*4090*/  LOP3.LUT R2, R2, UR5, RZ, 0x3c, !PT ;  /* 0x0000000502027c12 */ /* 0x000fc8000f8e3cff */
[----:B------:R-:W-:Y:S01]  /*40a0*/  SHF.L.U32 R2, R2, 0x1f, RZ ;  /* 0x0000001f02027819 */ /* 0x000fe200000006ff */
[----:B-1-3--:R-:W-:-:S07]  /*40b0*/  IMAD.U32 R0, RZ, RZ, UR6 ;  /* 0x00000006ff007e24 */ /* 0x00afce000f8e00ff */
.L_x_83:
[----:B-1----:R1:W2:Y:S02]  /*40c0*/  SYNCS.PHASECHK.TRANS64.TRYWAIT P0, [R0+URZ], R2 ;  /* 0x00000002000075a7 */ /* 0x0022a400080011ff */
[----:B--2---:R-:W-:Y:S05]  /*40d0*/  @!P0 NANOSLEEP.SYNCS 0x989680 ;  /* 0x009896800000895d */ /* 0x004fea0003900000 */
[----:B------:R-:W2:Y:S02]  /*40e0*/  @!P0 SYNCS.PHASECHK.TRANS64 P0, [R0+URZ], R2 ;  /* 0x00000002000085a7 */ /* 0x000ea400080010ff */
[----:B--2---:R-:W-:Y:S05]  /*40f0*/  @P0 EXIT ;  /* 0x000000000000094d */ /* 0x004fea0003800000 */
[----:B------:R-:W-:Y:S05]  /*4100*/  BRA `(.L_x_83) ;  /* 0xfffffffc00ec7947 */ /* 0x000fea000383ffff */
.L_x_23:
[----:B------:R-:W-:-:S04]  /*4110*/  UISETP.NE.AND UP1, UPT, UR37, URZ, UPT ;  /* 0x000000ff2500728c */ /* 0x000fc8000bf25270 */
[----:B------:R-:W-:-:S09]  /*4120*/  UISETP.NE.OR UP1, UPT, UR10, 0x1, UP1 ;  /* 0x000000010a00788c */ /* 0x000fd20008f25670 */
[----:B------:R-:W-:Y:S05]  /*4130*/  BRA.U UP1, `(.L_x_84) ;  /* 0x00000005014c7547 */ /* 0x000fea000b800000 */
[----:B------:R-:W-:Y:S01]  /*4140*/  HFMA2 R11, -RZ, RZ, 0, 0 ;  /* 0x00000000ff0b7431 */ /* 0x000fe200000001ff */
[----:B------:R-:W-:Y:S01]  /*4150*/  ISETP.GE.U32.AND P2, PT, R10, 0x2, PT ;  /* 0x000000020a00780c */ /* 0x000fe20003f46070 */
[----:B------:R-:W-:Y:S01]  /*4160*/  IMAD.MOV.U32 R12, RZ, RZ, 0x1 ;  /* 0x00000001ff0c7424 */ /* 0x000fe200078e00ff */
[----:B------:R-:W-:Y:S01]  /*4170*/  CS2R R8, SRZ ;  /* 0x0000000000087805 */ /* 0x000fe2000001ff00 */
[----:B------:R-:W-:Y:S01]  /*4180*/  IMAD.MOV.U32 R3, RZ, RZ, RZ ;  /* 0x000000ffff037224 */ /* 0x000fe200078e00ff */
[----:B------:R-:W-:Y:S01]  /*4190*/  UMOV UR4, 0x400 ;  /* 0x0000040000047882 */ /* 0x000fe20000000000 */
[----:B------:R-:W-:Y:S01]  /*41a0*/  UMOV UR6, URZ ;  /* 0x000000ff00067c82 */ /* 0x000fe20008000000 */
[----:B------:R-:W-:-:S12]  /*41b0*/  ULEA UR37, UR37, UR4, 0x18 ;  /* 0x0000000425257291 */ /* 0x000fd8000f8ec0ff */
.L_x_88:
[----:B------:R-:W-:Y:S02]  /*41c0*/  LEA R0, R3, UR37, 0x3 ;  /* 0x0000002503007c11 */ /* 0x000fe4000f8e18ff */
[----:B------:R-:W-:-:S03]  /*41d0*/  SHF.L.U32 R4, R8, 0x1f, RZ ;  /* 0x0000001f08047819 */ /* 0x000fc600000006ff */
[----:B------:R-:W-:Y:S01]  /*41e0*/  VIADD R5, R0, 0x330 ;  /* 0x0000033000057836 */ /* 0x000fe20000000000 */
[----:B------:R-:W1:Y:S02]  /*41f0*/  SYNCS.PHASECHK.TRANS64.TRYWAIT P0, [R0+URZ+0x320], R4 ;  /* 0x00032004000075a7 */ /* 0x000e6400080011ff */
[----:B-1----:R-:W-:Y:S05]  /*4200*/  @!P0 BRA `(.L_x_85) ;  /* 0x0000006c00a08947 */ /* 0x002fea0003800000 */
.L_x_259:
[----:B------:R-:W-:Y:S01]  /*4210*/  ULEA UR5, UR6, UR37, 0x3 ;  /* 0x0000002506057291 */ /* 0x000fe2000f8e18ff */
[----:B-1----:R-:W-:Y:S01]  /*4220*/  PRMT R0, RZ, 0x654, R5 ;  /* 0x00000654ff007816 */ /* 0x002fe20000000005 */
[----:B------:R-:W-:Y:S01]  /*4230*/  @!P2 IMAD.MOV.U32 R4, RZ, RZ, 0x10 ;  /* 0x00000010ff04a424 */ /* 0x000fe200078e00ff */
[----:B------:R-:W-:Y:S01]  /*4240*/  SHF.L.U32 R5, R12, 0x1f, RZ ;  /* 0x0000001f0c057819 */ /* 0x000fe200000006ff */
[----:B------:R-:W-:Y:S01]  /*4250*/  UIADD3 UR4, UPT, UPT, UR5, 0x2c0, URZ ;  /* 0x000002c005047890 */ /* 0x000fe2000fffe0ff */
[----:B------:R1:W-:Y:S05]  /*4260*/  SYNCS.ARRIVE.TRANS64.RED.A1T0 RZ, [R0+URZ], RZ ;  /* 0x000000ff00ff79a7 */ /* 0x0003ea00081004ff */
[----:B------:R-:W-:Y:S01]  /*4270*/  IMAD.U32 R6, RZ, RZ, UR4 ;  /* 0x00000004ff067e24 */ /* 0x000fe2000f8e00ff */
[----:B------:R-:W2:Y:S04]  /*4280*/  SYNCS.PHASECHK.TRANS64.TRYWAIT P0, [UR5+0x2d0], R5 ;  /* 0x0002d005ff0075a7 */ /* 0x000ea80008001105 */
[----:B------:R-:W-:Y:S01]  /*4290*/  PRMT R6, R10, 0x654, R6 ;  /* 0x000006540a067816 */ /* 0x000fe20000000006 */
[----:B-12---:R-:W-:Y:S06]  /*42a0*/  @!P0 BRA `(.L_x_86) ;  /* 0x0000006c008c8947 */ /* 0x006fec0003800000 */
.L_x_261:
[----:B------:R-:W-:Y:S01]  /*42b0*/  ULEA UR4, UR6, UR37, 0x4 ;  /* 0x0000002506047291 */ /* 0x000fe2000f8e20ff */
[----:B------:R-:W-:Y:S01]  /*42c0*/  SEL R2, R6, R2, !P2 ;  /* 0x0000000206027207 */ /* 0x000fe20005000000 */
[----:B------:R-:W-:Y:S01]  /*42d0*/  UIADD3 UR5, UPT, UPT, UR5, 0x2c0, URZ ;  /* 0x000002c005057890 */ /* 0x000fe2000fffe0ff */
[----:B-1----:R-:W-:Y:S01]  /*42e0*/  LEA R0, R11, UR37, 0x3 ;  /* 0x000000250b007c11 */ /* 0x002fe2000f8e18ff */
[----:B------:R-:W-:Y:S01]  /*42f0*/  UIADD3 UR4, UPT, UPT, UR4, 0x350, URZ ;  /* 0x0000035004047890 */ /* 0x000fe2000fffe0ff */
[----:B------:R1:W-:Y:S01]  /*4300*/  @!P2 SYNCS.ARRIVE.TRANS64.RED RZ, [R2+URZ], R4 ;  /* 0x0000000402ffa9a7 */ /* 0x0003e200080004ff */
[----:B------:R-:W-:Y:S01]  /*4310*/  UIADD3 UR6, UPT, UPT, UR6, 0x1, URZ ;  /* 0x0000000106067890 */ /* 0x000fe2000fffe0ff */
[----:B------:R-:W-:-:S03]  /*4320*/  VIADD R3, R3, 0x1 ;  /* 0x0000000103037836 */ /* 0x000fc60000000000 */
[----:B------:R-:W-:Y:S02]  /*4330*/  UISETP.NE.AND UP0, UPT, UR6, 0x2, UPT ;  /* 0x000000020600788c */ /* 0x000fe4000bf05270 */
[----:B------:R-:W-:Y:S01]  /*4340*/  ISETP.NE.AND P0, PT, R3, 0x2, PT ;  /* 0x000000020300780c */ /* 0x000fe20003f05270 */
[----:B------:R-:W-:Y:S06]  /*4350*/  UGETNEXTWORKID.BROADCAST [UR4], [UR5] ;  /* 0x00000000040073ca */ /* 0x000fec0008000100 */
[----:B------:R-:W-:Y:S02]  /*4360*/  USEL UR4, URZ, 0x1, UP0 ;  /* 0x00000001ff047887 */ /* 0x000fe40008000000 */
[----:B------:R-:W-:-:S04]  /*4370*/  USEL UR6, UR6, URZ, UP0 ;  /* 0x000000ff06067287 */ /* 0x000fc80008000000 */
[----:B------:R-:W-:Y:S02]  /*4380*/  LOP3.LUT R12, R12, UR4, RZ, 0x3c, !PT ;  /* 0x000000040c0c7c12 */ /* 0x000fe4000f8e3cff */
[----:B-1----:R-:W-:-:S04]  /*4390*/  SHF.L.U32 R4, R9, 0x1f, RZ ;  /* 0x0000001f09047819 */ /* 0x002fc800000006ff */
[----:B------:R-:W1:Y:S02]  /*43a0*/  SYNCS.PHASECHK.TRANS64.TRYWAIT P1, [R0+URZ+0x2c0], R4 ;  /* 0x0002c004000075a7 */ /* 0x000e6400080211ff */
[----:B-1----:R-:W-:Y:S05]  /*43b0*/  @!P1 BRA `(.L_x_87) ;  /* 0x0000006c00609947 */ /* 0x002fea0003800000 */
.L_x_262:
[----:B-1----:R-:W-:Y:S01]  /*43c0*/  LEA R4, R11, UR37, 0x4 ;  /* 0x000000250b047c11 */ /* 0x002fe2000f8e20ff */
[----:B------:R-:W-:Y:S01]  /*43d0*/  VIADD R0, R0, 0x2d0 ;  /* 0x000002d000007836 */ /* 0x000fe20000000000 */
[----:B------:R-:W-:Y:S01]  /*43e0*/  SEL R3, R3, RZ, P0 ;  /* 0x000000ff03037207 */ /* 0x000fe20000000000 */
[----:B------:R-:W-:-:S03]  /*43f0*/  VIADD R11, R11, 0x1 ;  /* 0x000000010b0b7836 */ /* 0x000fc60000000000 */
[----:B------:R-:W1:Y:S01]  /*4400*/  LDS.128 R4, [R4+0x350] ;  /* 0x0003500004047984 */ /* 0x000e620000000c00 */
[----:B------:R-:W-:Y:S02]  /*4410*/  PRMT R0, RZ, 0x654, R0 ;  /* 0x00000654ff007816 */ /* 0x000fe40000000000 */
[C---:B------:R-:W-:Y:S01]  /*4420*/  ISETP.NE.AND P1, PT, R11.reuse, 0x2, PT ;  /* 0x000000020b00780c */ /* 0x040fe20003f25270 */
[----:B------:R-:W-:Y:S01]  /*4430*/  @!PT LDS RZ, [RZ] ;  /* 0x00000000fffff984 */ /* 0x000fe20000000800 */
[----:B------:R-:W-:Y:S01]  /*4440*/  @!PT LDS RZ, [RZ] ;  /* 0x00000000fffff984 */ /* 0x000fe20000000800 */
[----:B------:R-:W-:Y:S01]  /*4450*/  @!PT LDS RZ, [RZ] ;  /* 0x00000000fffff984 */ /* 0x000fe20000000800 */
[----:B------:R-:W-:Y:S01]  /*4460*/  @!PT LDS RZ, [RZ] ;  /* 0x00000000fffff984 */ /* 0x000fe20000000800 */
[----:B------:R2:W-:Y:S06]  /*4470*/  MEMBAR.ALL.CTA ;  /* 0x0000000000007992 */ /* 0x0005ec0000008000 */
[----:B--2---:R-:W2:Y:S01]  /*4480*/  FENCE.VIEW.ASYNC.S ;  /* 0x00000000000073c6 */ /* 0x004ea20000000000 */
[----:B------:R-:W-:Y:S01]  /*4490*/  SEL R11, R11, RZ, P1 ;  /* 0x000000ff0b0b7207 */ /* 0x000fe20000800000 */
[----:B--2---:R2:W-:Y:S01]  /*44a0*/  SYNCS.ARRIVE.TRANS64.RED.A1T0 RZ, [R0+URZ], RZ ;  /* 0x000000ff00ff79a7 */ /* 0x0045e200081004ff */
[----:B-1----:R-:W-:-:S02]  /*44b0*/  LOP3.LUT P3, RZ, R6, 0x1, RZ, 0xc0, !PT ;  /* 0x0000000106ff7812 */ /* 0x002fc4000786c0ff */
[----:B------:R-:W-:-:S04]  /*44c0*/  SEL R4, RZ, 0x1, P1 ;  /* 0x00000001ff047807 */ /* 0x000fc80000800000 */
[----:B------:R-:W-:Y:S02]  /*44d0*/  LOP3.LUT R9, R9, R4, RZ, 0x3c, !PT ;  /* 0x0000000409097212 */ /* 0x000fe400078e3cff */
[----:B--2---:R-:W-:-:S04]  /*44e0*/  SEL R0, RZ, 0x1, P0 ;  /* 0x00000001ff007807 */ /* 0x004fc80000000000 */
[----:B------:R-:W-:Y:S01]  /*44f0*/  LOP3.LUT R8, R8, R0, RZ, 0x3c, !PT ;  /* 0x0000000008087212 */ /* 0x000fe200078e3cff */
[----:B------:R-:W-:Y:S06]  /*4500*/  @P3 BRA `(.L_x_88) ;  /* 0xfffffffc002c3947 */ /* 0x000fec000383ffff */
[----:B------:R-:W-:Y:S01]  /*4510*/  ULEA UR5, UR6, UR37, 0x3 ;  /* 0x0000002506057291 */ /* 0x000fe2000f8e18ff */
[----:B------:R-:W-:-:S08]  /*4520*/  SHF.L.U32 R2, R12, 0x1f, RZ ;  /* 0x0000001f0c027819 */ /* 0x000fd000000006ff */
[----:B------:R-:W1:Y:S02]  /*4530*/  SYNCS.PHASECHK.TRANS64 P0, [UR5+0x2d0], R2 ;  /* 0x0002d002ff0075a7 */ /* 0x000e640008001005 */
[----:B-1----:R-:W-:Y:S05]  /*4540*/  @P0 BRA `(.L_x_89) ;  /* 0x0000000000080947 */ /* 0x002fea0003800000 */
[----:B------:R-:W1:Y:S02]  /*4550*/  SYNCS.PHASECHK.TRANS64.TRYWAIT P0, [UR5+0x2d0], R2 ;  /* 0x0002d002ff0075a7 */ /* 0x000e640008001105 */
[----:B-1----:R-:W-:Y:S05]  /*4560*/  @!P0 BRA `(.L_x_90) ;  /* 0x0000006c00088947 */ /* 0x002fea0003800000 */
.L_x_89:
[----:B------:R-:W-:-:S04]  /*4570*/  UIADD3 UR4, UPT, UPT, UR6, 0x1, URZ ;  /* 0x0000000106047890 */ /* 0x000fc8000fffe0ff */
[----:B------:R-:W-:-:S04]  /*4580*/  UISETP.NE.AND UP0, UPT, UR4, 0x2, UPT ;  /* 0x000000020400788c */ /* 0x000fc8000bf05270 */
[----:B------:R-:W-:Y:S02]  /*4590*/  USEL UR7, URZ, 0x1, UP0 ;  /* 0x00000001ff077887 */ /* 0x000fe40008000000 */
[----:B------:R-:W-:-:S04]  /*45a0*/  USEL UR4, UR4, URZ, UP0 ;  /* 0x000000ff04047287 */ /* 0x000fc80008000000 */
[----:B------:R-:W-:Y:S01]  /*45b0*/  ULEA UR4, UR4, UR37, 0x3 ;  /* 0x0000002504047291 */ /* 0x000fe2000f8e18ff */
[----:B-1----:R-:W-:-:S04]  /*45c0*/  LOP3.LUT R2, R12, UR7, RZ, 0x3c, !PT ;  /* 0x000000070c027c12 */ /* 0x002fc8000f8e3cff */
[----:B------:R-:W-:-:S04]  /*45d0*/  SHF.L.U32 R0, R2, 0x1f, RZ ;  /* 0x0000001f02007819 */ /* 0x000fc800000006ff */
[----:B------:R-:W1:Y:S02]  /*45e0*/  SYNCS.PHASECHK.TRANS64 P0, [UR4+0x2d0], R0 ;  /* 0x0002d000ff0075a7 */ /* 0x000e640008001004 */
[----:B-1----:R-:W-:Y:S05]  /*45f0*/  @P0 EXIT ;  /* 0x000000000000094d */ /* 0x002fea0003800000 */
[----:B------:R-:W-:Y:S02]  /*4600*/  SHF.L.U32 R2, R2, 0x1f, RZ ;  /* 0x0000001f02027819 */ /* 0x000fe400000006ff */
[----:B------:R-:W-:-:S07]  /*4610*/  MOV R0, UR4 ;  /* 0x0000000400007c02 */ /* 0x000fce0008000f00 */
.L_x_91:
[----:B-1----:R1:W2:Y:S02]  /*4620*/  SYNCS.PHASECHK.TRANS64.TRYWAIT P0, [R0+URZ+0x2d0], R2 ;  /* 0x0002d002000075a7 */ /* 0x0022a400080011ff */
[----:B--2---:R-:W-:Y:S05]  /*4630*/  @!P0 NANOSLEEP.SYNCS 0x989680 ;  /* 0x009896800000895d */ /* 0x004fea0003900000 */
[----:B------:R-:W2:Y:S02]  /*4640*/  @!P0 SYNCS.PHASECHK.TRANS64 P0, [R0+URZ+0x2d0], R2 ;  /* 0x0002d002000085a7 */ /* 0x000ea400080010ff */
[----:B--2---:R-:W-:Y:S05]  /*4650*/  @P0 EXIT ;  /* 0x000000000000094d */ /* 0x004fea0003800000 */
[----:B------:R-:W-:Y:S05]  /*4660*/  BRA `(.L_x_91) ;  /* 0xfffffffc00ec7947 */ /* 0x000fea000383ffff */
.L_x_84:
[----:B------:R-:W-:Y:S05]  /*4670*/  BRA.U UP4, `(.L_x_92) ;  /* 0x0000001104847547 */ /* 0x000fea000b800000 */
[----:B------:R-:W-:Y:S01]  /*4680*/  UMOV UR4, 0x40 ;  /* 0x0000004000047882 */ /* 0x000fe20000000000 */
[----:B------:R-:W-:Y:S01]  /*4690*/  NOP ;  /* 0x0000000000007918 */ /* 0x000fe20000000000 */
[----:B------:R-:W-:Y:S01]  /*46a0*/  ULEA UR4, UR37, UR4, 0x18 ;  /* 0x0000000425047291 */ /* 0x000fe2000f8ec0ff */
[----:B------:R-:W-:Y:S02]  /*46b0*/  UMOV UR5, 0x400 ;  /* 0x0000040000057882 */ /* 0x000fe40000000000 */
[----:B------:R-:W-:-:S06]  /*46c0*/  ULEA UR37, UR37, UR5, 0x18 ;  /* 0x0000000525257291 */ /* 0x000fcc000f8ec0ff */
[----:B------:R-:W1:Y:S02]  /*46d0*/  LDS.U8 R2, [UR4+0x1c] ;  /* 0x00001c04ff027984 */ /* 0x000e640008000000 */
[----:B-1----:R-:W-:-:S13]  /*46e0*/  ISETP.NE.AND P0, PT, R2, RZ, PT ;  /* 0x000000ff0200720c */ /* 0x002fda0003f05270 */
[----:B------:R-:W-:Y:S05]  /*46f0*/  @P0 BRA `(.L_x_93) ;  /* 0x0000000400080947 */ /* 0x000fea0003800000 */
[----:B------:R-:W-:Y:S02]  /*4700*/  UISETP.NE.U32.AND UP0, UPT, UR9, 0x1, UPT ;  /* 0x000000010900788c */ /* 0x000fe4000bf05070 */
[----:B------:R-:W-:-:S07]  /*4710*/  UIADD3 UR6, UPT, UPT, UR4, 0x8, URZ ;  /* 0x0000000804067890 */ /* 0x000fce000fffe0ff */
[----:B------:R-:W-:Y:S05]  /*4720*/  BRA.U !UP0, `(.L_x_94) ;  /* 0x00000001089c7547 */ /* 0x000fea000b800000 */
[----:B------:R-:W-:Y:S01]  /*4730*/  ELECT P0, URZ, PT ;  /* 0x0000000000ff782f */ /* 0x000fe20003800000 */
[----:B------:R-:W-:-:S12]  /*4740*/  BSSY B0, `(.L_x_94) ;  /* 0x0000025000007945 */ /* 0x000fd80003800000 */
[----:B------:R-:W-:Y:S05]  /*4750*/  @!P0 BRA `(.L_x_95) ;  /* 0x00000000008c8947 */ /* 0x000fea0003800000 */
[----:B------:R-:W-:-:S05]  /*4760*/  UMOV UR5, 0x10 ;  /* 0x0000001000057882 */ /* 0x000fca0000000000 */
[----:B------:R-:W-:Y:S04]  /*4770*/  DEPBAR.LE SB1, 0x36 ;  /* 0x00009d800000791a */ /* 0x000fe80000000000 */
[----:B------:R-:W1:Y:S02]  /*4780*/  UTCATOMSWS.2CTA.FIND_AND_SET.ALIGN UP1, UR5, UR5 ;  /* 0x00000005000575e3 */ /* 0x000e640008220800 */
[----:B-1----:R-:W-:Y:S01]  /*4790*/  MOV R10, UR5 ;  /* 0x00000005000a7c02 */ /* 0x002fe20008000f00 */
[----:B------:R-:W-:Y:S06]  /*47a0*/  BRA.U UP1, `(.L_x_96) ;  /* 0x0000000101187547 */ /* 0x000fec000b800000 */
.L_x_97:
[----:B------:R-:W-:Y:S05]  /*47b0*/  NANOSLEEP 0x64 ;  /* 0x000000640000795d */ /* 0x000fea0003800000 */
[----:B------:R-:W-:-:S05]  /*47c0*/  UMOV UR5, 0x10 ;  /* 0x0000001000057882 */ /* 0x000fca0000000000 */
[----:B------:R-:W-:Y:S04]  /*47d0*/  DEPBAR.LE SB1, 0x36 ;  /* 0x00009d800000791a */ /* 0x000fe80000000000 */
[----:B------:R-:W1:Y:S02]  /*47e0*/  UTCATOMSWS.2CTA.FIND_AND_SET.ALIGN UP1, UR5, UR5 ;  /* 0x00000005000575e3 */ /* 0x000e640008220800 */
[----:B-1----:R-:W-:Y:S01]  /*47f0*/  MOV R10, UR5 ;  /* 0x00000005000a7c02 */ /* 0x002fe20008000f00 */
[----:B------:R-:W-:Y:S05]  /*4800*/  BRA.U !UP1, `(.L_x_97) ;  /* 0xfffffffd09e87547 */ /* 0x000fea000b83ffff */
.L_x_96:
[----:B------:R-:W1:Y:S01]  /*4810*/  LDS R5, [UR4+0x10] ;  /* 0x00001004ff057984 */ /* 0x000e620008000800 */
[----:B------:R-:W-:Y:S01]  /*4820*/  IMAD.U32 R3, RZ, RZ, UR37 ;  /* 0x00000025ff037e24 */ /* 0x000fe2000f8e00ff */
[----:B------:R-:W-:-:S03]  /*4830*/  MOV R2, UR8 ;  /* 0x0000000800027c02 */ /* 0x000fc60008000f00 */
[----:B------:R-:W-:Y:S01]  /*4840*/  VIADD R3, R3, 0x370 ;  /* 0x0000037003037836 */ /* 0x000fe20000000000 */
[----:B-1----:R-:W-:-:S04]  /*4850*/  SHF.L.U32 R5, R5, 0x1f, RZ ;  /* 0x0000001f05057819 */ /* 0x002fc800000006ff */
[----:B------:R-:W1:Y:S02]  /*4860*/  SYNCS.PHASECHK.TRANS64.TRYWAIT P0, [UR4+0x8], R5 ;  /* 0x00000805ff0075a7 */ /* 0x000e640008001104 */
[----:B-1----:R-:W-:Y:S05]  /*4870*/  @P0 BRA `(.L_x_98) ;  /* 0x0000000000080947 */ /* 0x002fea0003800000 */
[----:B------:R-:W1:Y:S02]  /*4880*/  SYNCS.PHASECHK.TRANS64.TRYWAIT P0, [UR4+0x8], R5 ;  /* 0x00000805ff0075a7 */ /* 0x000e640008001104 */
[----:B-1----:R-:W-:Y:S05]  /*4890*/  @!P0 BRA `(.L_x_99) ;  /* 0x0000006800548947 */ /* 0x002fea0003800000 */
.L_x_98:
[----:B-1----:R-:W-:Y:S01]  /*48a0*/  HFMA2 R4, -RZ, RZ, 0, 5.9604644775390625e-08 ;  /* 0x00000001ff047431 */ /* 0x002fe200000001ff */
[----:B------:R-:W-:Y:S01]  /*48b0*/  UPRMT UR5, UR8, 0x654, UR6 ;  /* 0x0000065408057896 */ /* 0x000fe20008000006 */
[----:B------:R-:W-:Y:S01]  /*48c0*/  IMAD.MOV.U32 R7, RZ, RZ, 0xffff ;  /* 0x0000ffffff077424 */ /* 0x000fe200078e00ff */
[----:B------:R-:W-:Y:S01]  /*48d0*/  PRMT R2, R2, 0x654, R3 ;  /* 0x0000065402027816 */ /* 0x000fe20000000003 */
[----:B------:R-:W-:Y:S02]  /*48e0*/  IMAD.MOV.U32 R5, RZ, RZ, 0x4 ;  /* 0x00000004ff057424 */ /* 0x000fe400078e00ff */
[----:B------:R-:W-:Y:S01]  /*48f0*/  IMAD.SHL.U32 R9, R10, 0x20, RZ ;  /* 0x000000200a097824 */ /* 0x000fe200078e00ff */
[----:B------:R-:W-:Y:S02]  /*4900*/  MOV R3, UR5 ;  /* 0x0000000500037c02 */ /* 0x000fe40008000f00 */
[-C--:B------:R-:W-:Y:S01]  /*4910*/  SHF.L.U32 R7, R7, R10.reuse, RZ ;  /* 0x0000000a07077219 */ /* 0x080fe200000006ff */
[----:B------:R1:W-:Y:S01]  /*4920*/  SYNCS.ARRIVE.TRANS64.RED RZ, [UR5], R5 ;  /* 0x00000005ffff79a7 */ /* 0x0003e20008000405 */
[----:B------:R-:W-:Y:S01]  /*4930*/  SHF.L.U32 R6, R4, R10, RZ ;  /* 0x0000000a04067219 */ /* 0x000fe200000006ff */
[----:B------:R1:W-:Y:S04]  /*4940*/  STS [UR37+0x370], R9 ;  /* 0x00037009ff007988 */ /* 0x0003e80008000825 */
[----:B------:R1:W-:Y:S04]  /*4950*/  STAS [R2.64], R10 ;  /* 0x0000000a02007dbd */ /* 0x0003e8000c0008ff */
[----:B------:R1:W-:Y:S04]  /*4960*/  ATOMS.OR RZ, [UR4+0x14], R7 ;  /* 0x00001407ffff798c */ /* 0x0003e8000b000004 */
[----:B------:R1:W-:Y:S04]  /*4970*/  ATOMS.OR RZ, [UR4+0x18], R6 ;  /* 0x00001806ffff798c */ /* 0x0003e8000b000004 */
[----:B------:R1:W-:Y:S02]  /*4980*/  ATOMS.XOR RZ, [UR4+0x10], R4 ;  /* 0x00001004ffff798c */ /* 0x0003e4000b800004 */
.L_x_95:
[----:B------:R-:W-:Y:S05]  /*4990*/  BSYNC B0 ;  /* 0x0000000000007941 */ /* 0x000fea0003800000 */
.L_x_94:
[----:B------:R-:W-:Y:S05]  /*49a0*/  BRA.U UP0, `(.L_x_100) ;  /* 0x00000001006c7547 */ /* 0x000fea000b800000 */
[----:B------:R-:W-:-:S03]  /*49b0*/  UMOV UR5, 0xffffffff ;  /* 0xffffffff00057882 */ /* 0x000fc60000000000 */
[----:B------:R-:W-:Y:S05]  /*49c0*/  BRA.DIV UR5, `(.L_x_101) ;  /* 0x0000006a05207947 */ /* 0x000fea000b800000 */
[----:B------:R-:W-:-:S13]  /*49d0*/  ELECT P6, URZ, PT ;  /* 0x0000000000ff782f */ /* 0x000fda00038c0000 */
.L_x_266:
[----:B------:R-:W-:Y:S05]  /*49e0*/  @!P6 BRA `(.L_x_100) ;  /* 0x00000000005ce947 */ /* 0x000fea0003800000 */
[----:B-1----:R-:W1:Y:S02]  /*49f0*/  LDS R3, [UR4+0x10] ;  /* 0x00001004ff037984 */ /* 0x002e640008000800 */
[----:B-1----:R-:W-:-:S04]  /*4a00*/  SHF.L.U32 R3, R3, 0x1f, RZ ;  /* 0x0000001f03037819 */ /* 0x002fc800000006ff */
[----:B------:R-:W1:Y:S02]  /*4a10*/  SYNCS.PHASECHK.TRANS64.TRYWAIT P0, [UR4+0x8], R3 ;  /* 0x00000803ff0075a7 */ /* 0x000e640008001104 */
[----:B-1----:R-:W-:Y:S05]  /*4a20*/  @P0 BRA `(.L_x_102) ;  /* 0x0000000000080947 */ /* 0x002fea0003800000 */
[----:B------:R-:W1:Y:S02]  /*4a30*/  SYNCS.PHASECHK.TRANS64.TRYWAIT P0, [UR4+0x8], R3 ;  /* 0x00000803ff0075a7 */ /* 0x000e640008001104 */
[----:B-1----:R-:W-:Y:S05]  /*4a40*/  @!P0 BRA `(.L_x_103) ;  /* 0x0000006800208947 */ /* 0x002fea0003800000 */
.L_x_102:
[----:B------:R-:W2:Y:S01]  /*4a50*/  LDS R5, [UR37+0x370] ;  /* 0x00037025ff057984 */ /* 0x000ea20008000800 */
[----:B-1----:R-:W-:Y:S02]  /*4a60*/  HFMA2 R2, -RZ, RZ, 0, 5.9604644775390625e-08 ;  /* 0x00000001ff027431 */ /* 0x002fe400000001ff */
[----:B------:R-:W-:Y:S01]  /*4a70*/  IMAD.MOV.U32 R3, RZ, RZ, 0xffff ;  /* 0x0000ffffff037424 */ /* 0x000fe200078e00ff */
[----:B------:R-:W-:Y:S01]  /*4a80*/  UPRMT UR5, UR8, 0x654, UR6 ;  /* 0x0000065408057896 */ /* 0x000fe20008000006 */
[----:B--2---:R-:W-:-:S03]  /*4a90*/  IMAD.SHL.U32 R4, R5, 0x20, RZ ;  /* 0x0000002005047824 */ /* 0x004fc600078e00ff */
[-C--:B------:R-:W-:Y:S02]  /*4aa0*/  SHF.L.U32 R3, R3, R5.reuse, RZ ;  /* 0x0000000503037219 */ /* 0x080fe400000006ff */
[----:B------:R-:W-:Y:S01]  /*4ab0*/  SHF.L.U32 R5, R2, R5, RZ ;  /* 0x0000000502057219 */ /* 0x000fe200000006ff */
[----:B------:R2:W-:Y:S04]  /*4ac0*/  STS [UR37+0x370], R4 ;  /* 0x00037004ff007988 */ /* 0x0005e80008000825 */
[----:B------:R2:W-:Y:S04]  /*4ad0*/  ATOMS.OR RZ, [UR4+0x14], R3 ;  /* 0x00001403ffff798c */ /* 0x0005e8000b000004 */
[----:B------:R2:W-:Y:S01]  /*4ae0*/  ATOMS.OR RZ, [UR4+0x18], R5 ;  /* 0x00001805ffff798c */ /* 0x0005e2000b000004 */
[----:B------:R-:W-:Y:S03]  /*4af0*/  SYNCS.ARRIVE.TRANS64.RED.A1T0 RZ, [UR5], RZ ;  /* 0x000000ffffff79a7 */ /* 0x000fe60008100405 */
[----:B------:R2:W-:Y:S01]  /*4b00*/  ATOMS.XOR RZ, [UR4+0x10], R2 ;  /* 0x00001002ffff798c */ /* 0x0005e2000b800004 */
[----:B------:R-:W-:Y:S05]  /*4b10*/  BRA `(.L_x_100) ;  /* 0x0000000000107947 */ /* 0x000fea0003800000 */
.L_x_93:
[----:B------:R-:W-:-:S05]  /*4b20*/  MOV R2, 0xffffffff ;  /* 0xffffffff00027802 */ /* 0x000fca0000000f00 */
[----:B------:R1:W-:Y:S02]  /*4b30*/  STS [UR37+0x370], R2 ;  /* 0x00037002ff007988 */ /* 0x0003e40008000825 */
[----:B-1----:R-:W-:Y:S02]  /*4b40*/  MOV R2, 0x4b60 ;  /* 0x00004b6000027802 */ /* 0x002fe40000000f00 */
[----:B-----5:R-:W-:Y:S05]  /*4b50*/  CALL.REL.NOINC `($__internal_1_$__cuda_sm10x_tcgen05_guardrail_trap_phase_invalid_during_alloc) ;  /* 0x0000006c00b07944 */ /* 0x020fea0003c00000 */
.L_x_100:
[----:B------:R-:W-:Y:S05]  /*4b60*/  WARPSYNC.ALL ;  /* 0x0000000000007948 */ /* 0x000fea0003800000 */
[----:B------:R-:W3:Y:S01]  /*4b70*/  S2UR UR11, SR_CgaCtaId ;  /* 0x00000000000b79c3 */ /* 0x000ee20000008800 */
[----:B------:R-:W-:Y:S01]  /*4b80*/  UMOV UR4, 0x400 ;  /* 0x0000040000047882 */ /* 0x000fe20000000000 */
[----:B------:R-:W-:-:S06]  /*4b90*/  NOP ;  /* 0x0000000000007918 */ /* 0x000fcc0000000000 */
[----:B------:R-:W-:Y:S06]  /*4ba0*/  BAR.ARV 0x6, 0xa0 ;  /* 0x0182800000007b1d */ /* 0x000fec0000002000 */
[----:B------:R-:W4:Y:S01]  /*4bb0*/  LDCU UR5, c[0x0][0x38c] ;  /* 0x00007180ff0577ac */ /* 0x000f220008000800 */
[----:B------:R-:W-:Y:S01]  /*4bc0*/  LOP3.LUT R0, R0, 0xffff, RZ, 0xc0, !PT ;  /* 0x0000ffff00007812 */ /* 0x000fe200078ec0ff */
[----:B-1----:R-:W-:Y:S01]  /*4bd0*/  IMAD.MOV.U32 R9, RZ, RZ, 0x1 ;  /* 0x00000001ff097424 */ /* 0x002fe200078e00ff */
[----:B------:R-:W-:Y:S01]  /*4be0*/  LOP3.LUT R8, R8, 0xffff, RZ, 0xc0, !PT ;  /* 0x0000ffff08087812 */ /* 0x000fe200078ec0ff */
[----:B------:R-:W-:Y:S01]  /*4bf0*/  UMOV UR16, URZ ;  /* 0x000000ff00107c82 */ /* 0x000fe20008000000 */
[----:B------:R-:W-:Y:S01]  /*4c00*/  R2UR UR12, R0 ;  /* 0x00000000000c72ca */ /* 0x000fe200000e0000 */
[----:B------:R-:W-:Y:S01]  /*4c10*/  UMOV UR15, URZ ;  /* 0x000000ff000f7c82 */ /* 0x000fe20008000000 */
[----:B------:R-:W-:Y:S01]  /*4c20*/  R2UR UR13, R8 ;  /* 0x00000000080d72ca */ /* 0x000fe200000e0000 */
[----:B------:R-:W-:Y:S01]  /*4c30*/  IMAD.MOV.U32 R8, RZ, RZ, RZ ;  /* 0x000000ffff087224 */ /* 0x000fe200078e00ff */
[----:B------:R-:W-:-:S02]  /*4c40*/  UISETP.NE.AND UP2, UPT, UR9, URZ, UPT ;  /* 0x000000ff0900728c */ /* 0x000fc4000bf45270 */
[----:B---3--:R-:W-:Y:S01]  /*4c50*/  ULEA UR11, UR11, UR4, 0x18 ;  /* 0x000000040b0b7291 */ /* 0x008fe2000f8ec0ff */
[----:B------:R-:W-:Y:S01]  /*4c60*/  UMOV UR22, URZ ;  /* 0x000000ff00167c82 */ /* 0x000fe20008000000 */
[----:B------:R-:W-:Y:S02]  /*4c70*/  UMOV UR26, 0x0 ;  /* 0x00000000001a7882 */ /* 0x000fe40000000000 */
[----:B------:R-:W-:Y:S02]  /*4c80*/  UIADD3 UR14, UPT, UPT, UR11, 0x6600, URZ ;  /* 0x000066000b0e7890 */ /* 0x000fe4000fffe0ff */
[----:B------:R-:W-:Y:S02]  /*4c90*/  UIADD3 UR4, UPT, UPT, UR11, 0x1a600, URZ ;  /* 0x0001a6000b047890 */ /* 0x000fe4000fffe0ff */
[----:B----4-:R-:W-:Y:S01]  /*4ca0*/  UIADD3 UR5, UPT, UPT, UR5, 0xf, URZ ;  /* 0x0000000f05057890 */ /* 0x010fe2000fffe0ff */
[----:B--2---:R-:W1:Y:S01]  /*4cb0*/  LDS R2, [UR11+0x370] ;  /* 0x0003700bff027984 */ /* 0x004e620008000800 */
[----:B------:R-:W-:-:S02]  /*4cc0*/  USHF.R.U32.HI UR14, URZ, 0x4, UR14 ;  /* 0x00000004ff0e7899 */ /* 0x000fc4000801160e */
[----:B------:R-:W-:Y:S02]  /*4cd0*/  USHF.R.S32.HI UR10, URZ, 0x1f, UR5 ;  /* 0x0000001fff0a7899 */ /* 0x000fe40008011405 */
[----:B------:R-:W-:Y:S02]  /*4ce0*/  USHF.R.U32.HI UR4, URZ, 0x4, UR4 ;  /* 0x00000004ff047899 */ /* 0x000fe40008011604 */
[----:B------:R-:W-:Y:S02]  /*4cf0*/  ULEA.HI UR10, UR10, UR5, URZ, 0x4 ;  /* 0x000000050a0a7291 */ /* 0x000fe4000f8f20ff */
[----:B------:R-:W-:Y:S02]  /*4d00*/  ULOP3.LUT UR14, UR14, 0x3fff, URZ, 0xc0, !UPT ;  /* 0x00003fff0e0e7892 */ /* 0x000fe4000f8ec0ff */
[----:B------:R-:W-:Y:S02]  /*4d10*/  USHF.R.S32.HI UR10, URZ, 0x4, UR10 ;  /* 0x00000004ff0a7899 */ /* 0x000fe4000801140a */
[----:B------:R-:W-:-:S02]  /*4d20*/  ULOP3.LUT UR4, UR4, 0x3fff, URZ, 0xc0, !UPT ;  /* 0x00003fff04047892 */ /* 0x000fc4000f8ec0ff */
[----:B------:R-:W-:Y:S02]  /*4d30*/  UISETP.LT.AND UP0, UPT, UR10, 0x1, UPT ;  /* 0x000000010a00788c */ /* 0x000fe4000bf01270 */
[----:B------:R-:W-:Y:S02]  /*4d40*/  ULOP3.LUT UR14, UR14, 0x10000, URZ, 0xfc, !UPT ;  /* 0x000100000e0e7892 */ /* 0x000fe4000f8efcff */
[----:B------:R-:W-:Y:S02]  /*4d50*/  ULOP3.LUT UR4, UR4, 0x10000, URZ, 0xfc, !UPT ;  /* 0x0001000004047892 */ /* 0x000fe4000f8efcff */
[----:B------:R-:W-:Y:S01]  /*4d60*/  USEL UR23, UR10, 0x1, !UP0 ;  /* 0x000000010a177887 */ /* 0x000fe2000c000000 */
[----:B------:R-:W-:Y:S01]  /*4d70*/  UMOV UR27, 0x8300010 ;  /* 0x08300010001b7882 */ /* 0x000fe20000000000 */
[----:B-1----:R-:W-:Y:S02]  /*4d80*/  R2UR UR17, R2 ;  /* 0x00000000021172ca */ /* 0x002fe400000e0000 */
[----:B------:R-:W-:-:S13]  /*4d90*/  CS2R R2, SRZ ;  /* 0x0000000000027805 */ /* 0x000fda000001ff00 */
.L_x_111:
[C---:B------:R-:W-:Y:S02]  /*4da0*/  LEA R0, R8.reuse, UR11, 0x3 ;  /* 0x0000000b08007c11 */ /* 0x040fe4000f8e18ff */
[----:B------:R-:W-:Y:S02]  /*4db0*/  SHF.L.U32 R4, R3, 0x1f, RZ ;  /* 0x0000001f03047819 */ /* 0x000fe400000006ff */
[----:B------:R-:W-:Y:S02]  /*4dc0*/  LEA R5, R8, UR11, 0x4 ;  /* 0x0000000b08057c11 */ /* 0x000fe4000f8e20ff */
[----:B------:R-:W1:Y:S02]  /*4dd0*/  SYNCS.PHASECHK.TRANS64.TRYWAIT P0, [R0+URZ+0x2c0], R4 ;  /* 0x0002c004000075a7 */ /* 0x000e6400080011ff */
[----:B-1-34-:R-:W-:Y:S05]  /*4de0*/  @!P0 BRA `(.L_x_104) ;  /* 0x0000006400508947 */ /* 0x01afea0003800000 */
.L_x_267:
[----:B-1----:R-:W1:Y:S01]  /*4df0*/  LDS.128 R4, [R5+0x350] ;  /* 0x0003500005047984 */ /* 0x002e620000000c00 */
[----:B------:R-:W-:Y:S02]  /*4e00*/  VIADD R0, R0, 0x2d0 ;  /* 0x000002d000007836 */ /* 0x000fe40000000000 */
[----:B------:R-:W-:Y:S01]  /*4e10*/  VIADD R8, R8, 0x1 ;  /* 0x0000000108087836 */ /* 0x000fe20000000000 */
[----:B------:R-:W-:Y:S01]  /*4e20*/  @!PT LDS RZ, [RZ] ;  /* 0x00000000fffff984 */ /* 0x000fe20000000800 */
[----:B------:R-:W-:Y:S01]  /*4e30*/  @!PT LDS RZ, [RZ] ;  /* 0x00000000fffff984 */ /* 0x000fe20000000800 */
[----:B------:R-:W-:Y:S01]  /*4e40*/  @!PT LDS RZ, [RZ] ;  /* 0x00000000fffff984 */ /* 0x000fe20000000800 */
[----:B------:R-:W-:Y:S01]  /*4e50*/  @!PT LDS RZ, [RZ] ;  /* 0x00000000fffff984 */ /* 0x000fe20000000800 */
[----:B------:R2:W-:Y:S06]  /*4e60*/  MEMBAR.ALL.CTA ;  /* 0x0000000000007992 */ /* 0x0005ec0000008000 */
[----:B--2---:R-:W2:Y:S01]  /*4e70*/  FENCE.VIEW.ASYNC.S ;  /* 0x00000000000073c6 */ /* 0x004ea20000000000 */
[----:B------:R-:W-:-:S04]  /*4e80*/  PRMT R0, RZ, 0x654, R0 ;  /* 0x00000654ff007816 */ /* 0x000fc80000000000 */
[----:B--2---:R2:W-:Y:S01]  /*4e90*/  SYNCS.ARRIVE.TRANS64.RED.A1T0 RZ, [R0+URZ], RZ ;  /* 0x000000ff00ff79a7 */ /* 0x0045e200081004ff */
[----:B-1----:R-:W-:Y:S01]  /*4ea0*/  LOP3.LUT P1, RZ, R6, 0x1, RZ, 0xc0, !PT ;  /* 0x0000000106ff7812 */ /* 0x002fe2000782c0ff */
[----:B--2---:R-:W-:-:S12]  /*4eb0*/  BRA.U UP2, `(.L_x_105) ;  /* 0x0000000102cc7547 */ /* 0x004fd8000b800000 */
[----:B------:R-:W1:Y:S01]  /*4ec0*/  LDCU UR5, c[0x0][0x38c] ;  /* 0x00007180ff0577ac */ /* 0x000e620008000800 */
[----:B------:R-:W-:Y:S02]  /*4ed0*/  PLOP3.LUT P2, PT, PT, PT, PT, 0x80, 0x8 ;  /* 0x000000000008781c */ /* 0x000fe40003f4f070 */
[----:B------:R-:W-:Y:S01]  /*4ee0*/  SHF.L.U32 R4, R9, 0x1f, RZ ;  /* 0x0000001f09047819 */ /* 0x000fe200000006ff */
[----:B------:R-:W-:Y:S02]  /*4ef0*/  ULEA UR19, UR16, UR11, 0x3 ;  /* 0x0000000b10137291 */ /* 0x000fe4000f8e18ff */
[----:B-1----:R-:W-:-:S06]  /*4f00*/  UISETP.GE.AND UP0, UPT, UR5, 0x1, UPT ;  /* 0x000000010500788c */ /* 0x002fcc000bf06270 */
[----:B------:R-:W-:-:S05]  /*4f10*/  PLOP3.LUT P0, PT, PT, PT, UP0, 0x80, 0x8 ;  /* 0x000000000008781c */ /* 0x000fca0003f0f008 */
[----:B------:R-:W-:-:S08]  /*4f20*/  @UP0 ULEA UR5, UR15, UR11, 0x3 ;  /* 0x0000000b0f050291 */ /* 0x000fd0000f8e18ff */
[----:B------:R-:W-:-:S04]  /*4f30*/  @P0 SHF.L.U32 R0, R2, 0x1f, RZ ;  /* 0x0000001f02000819 */ /* 0x000fc800000006ff */
[----:B------:R1:W2:Y:S01]  /*4f40*/  @P0 SYNCS.PHASECHK.TRANS64.TRYWAIT P2, [UR5], R0 ;  /* 0x00000000ff0005a7 */ /* 0x0002a20008041105 */
[----:B------:R-:W3:Y:S02]  /*4f50*/  SYNCS.PHASECHK.TRANS64.TRYWAIT P0, [UR19+0x300], R4 ;  /* 0x00030004ff0075a7 */ /* 0x000ee40008001113 */
[----:B-123--:R-:W-:Y:S05]  /*4f60*/  @!P0 BRA `(.L_x_106) ;  /* 0x0000006400048947 */ /* 0x00efea0003800000 */
.L_x_269:
[----:B------:R-:W-:Y:S01]  /*4f70*/  UMOV UR21, UR22 ;  /* 0x0000001600157c82 */ /* 0x000fe20008000000 */
[----:B------:R-:W-:Y:S05]  /*4f80*/  BRA.U !UP0, `(.L_x_107) ;  /* 0x0000000108887547 */ /* 0x000fea000b800000 */
[----:B------:R-:W-:Y:S02]  /*4f90*/  UIADD3 UR21, UPT, UPT, UR23, UR22, URZ ;  /* 0x0000001617157290 */ /* 0x000fe4000fffe0ff */
[----:B------:R-:W-:Y:S02]  /*4fa0*/  UIMAD UR18, UR16, 0x60, UR17 ;  /* 0x00000060101278a4 */ /* 0x000fe4000f8e0211 */
[----:B------:R-:W-:Y:S01]  /*4fb0*/  UPLOP3.LUT UP3, UPT, UPT, UPT, UPT, 0x40, 0x4 ;  /* 0x000000000004789c */ /* 0x000fe20003f6e870 */
[----:B------:R-:W-:Y:S01]  /*4fc0*/  UMOV UR20, UR10 ;  /* 0x0000000a00147c82 */ /* 0x000fe20008000000 */
[----:B------:R-:W-:-:S09]  /*4fd0*/  UMOV UR5, UR15 ;  /* 0x0000000f00057c82 */ /* 0x000fd20008000000 */
.L_x_110:
[----:B--2---:R-:W-:Y:S01]  /*4fe0*/  ULEA UR7, UR5, UR11, 0x3 ;  /* 0x0000000b05077291 */ /* 0x004fe2000f8e18ff */
[----:B---3--:R-:W-:Y:S11]  /*4ff0*/  @P2 BRA `(.L_x_108) ;  /* 0x00000000000c2947 */ /* 0x008ff60003800000 */
[----:B-1----:R-:W-:Y:S04]  /*5000*/  SHF.L.U32 R4, R2, 0x1f, RZ ;  /* 0x0000001f02047819 */ /* 0x002fe800000006ff */
[----:B------:R-:W1:Y:S02]  /*5010*/  SYNCS.PHASECHK.TRANS64.TRYWAIT P0, [UR7], R4 ;  /* 0x00000004ff0075a7 */ /* 0x000e640008001107 */
[----:B-1----:R-:W-:Y:S05]  /*5020*/  @!P0 BRA `(.L_x_109) ;  /* 0x0000006000ec8947 */ /* 0x002fea0003800000 */
.L_x_108:
[----:B------:R-:W-:Y:S01]  /*5030*/  UISETP.NE.AND UP0, UPT, UR20, 0x1, UPT ;  /* 0x000000011400788c */ /* 0x000fe2000bf05270 */
[----:B------:R-:W-:Y:S01]  /*5040*/  PLOP3.LUT P2, PT, PT, PT, PT, 0x80, 0x8 ;  /* 0x000000000008781c */ /* 0x000fe20003f4f070 */
[----:B------:R-:W-:Y:S02]  /*5050*/  UIADD3 UR15, UPT, UPT, UR5, 0x1, URZ ;  /* 0x00000001050f7890 */ /* 0x000fe4000fffe0ff */
[----:B------:R-:W-:Y:S02]  /*5060*/  UIMAD UR6, UR5, 0xc0, UR4 ;  /* 0x000000c0050678a4 */ /* 0x000fe4000f8e0204 */
[----:B------:R-:W-:Y:S01]  /*5070*/  UISETP.NE.AND UP1, UPT, UR15, 0x28, UPT ;  /* 0x000000280f00788c */ /* 0x000fe2000bf25270 */
[----:B------:R-:W-:Y:S01]  /*5080*/  PLOP3.LUT P0, PT, PT, PT, UP0, 0x80, 0x8 ;  /* 0x000000000008781c */ /* 0x000fe20003f0f008 */
[----:B------:R-:W-:Y:S02]  /*5090*/  ULEA UR28, UR5, UR14, 0x7 ;  /* 0x0000000e051c7291 */ /* 0x000fe4000f8e38ff */
[----:B------:R-:W-:Y:S02]  /*50a0*/  USEL UR25, URZ, 0x1, UP1 ;  /* 0x00000001ff197887 */ /* 0x000fe40008800000 */
[----:B------:R-:W-:Y:S01]  /*50b0*/  USEL UR15, UR15, URZ, UP1 ;  /* 0x000000ff0f0f7287 */ /* 0x000fe20008800000 */
[----:B------:R-:W-:Y:S01]  /*50c0*/  UMOV UR29, 0xc0004010 ;  /* 0xc0004010001d7882 */ /* 0x000fe20000000000 */
[----:B------:R-:W-:Y:S02]  /*50d0*/  UIADD3 UR22, UPT, UPT, UR22, 0x1, URZ ;  /* 0x0000000116167890 */ /* 0x000fe4000fffe0ff */
[----:B------:R-:W-:Y:S01]  /*50e0*/  LOP3.LUT R2, R2, UR25, RZ, 0x3c, !PT ;  /* 0x0000001902027c12 */ /* 0x000fe2000f8e3cff */
[----:B------:R-:W-:Y:S02]  /*50f0*/  @UP0 ULEA UR24, UR15, UR11, 0x3 ;  /* 0x0000000b0f180291 */ /* 0x000fe4000f8e18ff */
[----:B------:R-:W-:Y:S01]  /*5100*/  UISETP.NE.AND UP0, UPT, UR22, UR21, UPT ;  /* 0x000000151600728c */ /* 0x000fe2000bf05270 */
[----:B-1----:R-:W-:Y:S01]  /*5110*/  @P0 SHF.L.U32 R0, R2, 0x1f, RZ ;  /* 0x0000001f02000819 */ /* 0x002fe200000006ff */
[----:B------:R-:W-:Y:S01]  /*5120*/  UIADD3 UR20, UPT, UPT, UR20, -0x1, URZ ;  /* 0xffffffff14147890 */ /* 0x000fe2000fffe0ff */
[----:B------:R-:W-:Y:S04]  /*5130*/  UMOV UR5, UR15 ;  /* 0x0000000f00057c82 */ /* 0x000fe80008000000 */
[----:B------:R2:W3:Y:S01]  /*5140*/  @P0 SYNCS.PHASECHK.TRANS64.TRYWAIT P2, [UR24], R0 ;  /* 0x00000000ff0005a7 */ /* 0x0004e20008041118 */
[----:B------:R-:W-:Y:S03]  /*5150*/  UIADD3 UR24, UPT, UPT, UR7, 0x140, URZ ;  /* 0x0000014007187890 */ /* 0x000fe6000fffe0ff */
[----:B------:R-:W-:Y:S02]  /*5160*/  UMOV UR7, 0xc0004010 ;  /* 0xc000401000077882 */ /* 0x000fe40000000000 */
[----:B------:R2:W-:Y:S01]  /*5170*/  UTCHMMA.2CTA gdesc[UR28], gdesc[UR6], tmem[UR18], tmem[UR26], idesc[UR27], UP3 ;  /* 0x00ff1a061c0075ea */ /* 0x0005e20009a00012 */
[----:B------:R-:W-:Y:S03]  /*5180*/  UPLOP3.LUT UP3, UPT, UPT, UPT, UPT, 0x80, 0x8 ;  /* 0x000000000008789c */ /* 0x000fe60003f6f070 */
[----:B------:R2:W-:Y:S01]  /*5190*/  UTCBAR.2CTA.MULTICAST [UR24], URZ, UR13 ;  /* 0x000000ff180073e9 */ /* 0x0005e2000820080d */
[----:B------:R-:W-:Y:S07]  /*51a0*/  BRA.U UP0, `(.L_x_110) ;  /* 0xfffffffd008c7547 */ /* 0x000fee000b83ffff */
.L_x_107:
[----:B------:R-:W-:Y:S01]  /*51b0*/  UIADD3 UR19, UPT, UPT, UR19, 0x2e0, URZ ;  /* 0x000002e013137890 */ /* 0x000fe2000fffe0ff */
[----:B------:R-:W-:-:S08]  /*51c0*/  UMOV UR22, UR21 ;  /* 0x0000001500167c82 */ /* 0x000fd00008000000 */
[----:B------:R4:W-:Y:S01]  /*51d0*/  UTCBAR.2CTA.MULTICAST [UR19], URZ, UR12 ;  /* 0x000000ff130073e9 */ /* 0x0009e2000820080c */
[----:B------:R-:W-:Y:S02]  /*51e0*/  NOP ;  /* 0x0000000000007918 */ /* 0x000fe40000000000 */
.L_x_105:
[----:B------:R-:W-:Y:S01]  /*51f0*/  UIADD3 UR16, UPT, UPT, UR16, 0x1, URZ ;  /* 0x0000000110107890 */ /* 0x000fe2000fffe0ff */
[----:B------:R-:W-:-:S03]  /*5200*/  ISETP.NE.AND P0, PT, R8, 0x2, PT ;  /* 0x000000020800780c */ /* 0x000fc60003f05270 */
[----:B------:R-:W-:Y:S01]  /*5210*/  UISETP.NE.AND UP0, UPT, UR16, 0x4, UPT ;  /* 0x000000041000788c */ /* 0x000fe2000bf05270 */
[----:B-12---:R-:W-:Y:S02]  /*5220*/  SEL R0, RZ, 0x1, P0 ;  /* 0x00000001ff007807 */ /* 0x006fe40000000000 */
[----:B------:R-:W-:Y:S01]  /*5230*/  SEL R8, R8, RZ, P0 ;  /* 0x000000ff08087207 */ /* 0x000fe20000000000 */
[----:B------:R-:W-:Y:S01]  /*5240*/  USEL UR5, URZ, 0x1, UP0 ;  /* 0x00000001ff057887 */ /* 0x000fe20008000000 */
[----:B------:R-:W-:Y:S01]  /*5250*/  LOP3.LUT R3, R3, R0, RZ, 0x3c, !PT ;  /* 0x0000000003037212 */ /* 0x000fe200078e3cff */
[----:B------:R-:W-:-:S04]  /*5260*/  USEL UR16, UR16, URZ, UP0 ;  /* 0x000000ff10107287 */ /* 0x000fc80008000000 */
[----:B------:R-:W-:Y:S01]  /*5270*/  LOP3.LUT R9, R9, UR5, RZ, 0x3c, !PT ;  /* 0x0000000509097c12 */ /* 0x000fe2000f8e3cff */
[----:B------:R-:W-:Y:S07]  /*5280*/  @P1 BRA `(.L_x_111) ;  /* 0xfffffff800c41947 */ /* 0x000fee000383ffff */
[----:B------:R-:W1:Y:S01]  /*5290*/  S2UR UR4, SR_CgaCtaId ;  /* 0x00000000000479c3 */ /* 0x000e620000008800 */
[----:B------:R-:W-:Y:S01]  /*52a0*/  ELECT P0, URZ, PT ;  /* 0x0000000000ff782f */ /* 0x000fe20003800000 */
[----:B------:R-:W-:Y:S01]  /*52b0*/  HFMA2 R0, -RZ, RZ, 0, 5.9604644775390625e-08 ;  /* 0x00000001ff007431 */ /* 0x000fe200000001ff */
[----:B------:R-:W-:-:S05]  /*52c0*/  UMOV UR5, 0x40 ;  /* 0x0000004000057882 */ /* 0x000fca0000000000 */
[----:B------:R-:W-:Y:S01]  /*52d0*/  UVIRTCOUNT.DEALLOC.SMPOOL 0x80 ;  /* 0x000000800000784c */ /* 0x000fe20000000000 */
[----:B------:R-:W-:Y:S02]  /*52e0*/  UISETP.NE.AND UP0, UPT, UR9, URZ, UPT ;  /* 0x000000ff0900728c */ /* 0x000fe4000bf05270 */
[----:B-1----:R-:W-:-:S09]  /*52f0*/  ULEA UR4, UR4, UR5, 0x18 ;  /* 0x0000000504047291 */ /* 0x002fd2000f8ec0ff */
[----:B------:R1:W-:Y:S01]  /*5300*/  @P0 STS.U8 [UR4+0x1c], R0 ;  /* 0x00001c00ff000988 */ /* 0x0003e20008000004 */
[----:B------:R-:W-:Y:S05]  /*5310*/  BRA.U UP0, `(.L_x_112) ;  /* 0x0000000100a07547 */ /* 0x000fea000b800000 */
[----:B------:R-:W-:Y:S01]  /*5320*/  UIADD3 UR5, UPT, UPT, UR11, 0x300, URZ ;  /* 0x000003000b057890 */ /* 0x000fe2000fffe0ff */
[----:B------:R-:W-:-:S03]  /*5330*/  SHF.L.U32 R2, R9, 0x1f, RZ ;  /* 0x0000001f09027819 */ /* 0x000fc600000006ff */
[----:B------:R-:W-:-:S09]  /*5340*/  ULEA UR6, UR16, UR5, 0x3 ;  /* 0x0000000510067291 */ /* 0x000fd2000f8e18ff */
[----:B------:R-:W2:Y:S02]  /*5350*/  SYNCS.PHASECHK.TRANS64.TRYWAIT P0, [UR6], R2 ;  /* 0x00000002ff0075a7 */ /* 0x000ea40008001106 */
[----:B--2---:R-:W-:Y:S05]  /*5360*/  @!P0 BRA `(.L_x_113) ;  /* 0x0000006000348947 */ /* 0x004fea0003800000 */
.L_x_272:
        /* <DEDUP_REMOVED lines=9> */
.L_x_274:
        /* <DEDUP_REMOVED lines=9> */
.L_x_276:
[----:B------:R-:W-:-:S04]  /*5490*/  UIADD3 UR7, UPT, UPT, UR7, 0x1, URZ ;  /* 0x0000000107077890 */ /* 0x000fc8000fffe0ff */
[----:B------:R-:W-:-:S04]  /*54a0*/  UISETP.NE.AND UP1, UPT, UR7, 0x4, UPT ;  /* 0x000000040700788c */ /* 0x000fc8000bf25270 */
[----:B------:R-:W-:Y:S02]  /*54b0*/  USEL UR6, URZ, 0x1, UP1 ;  /* 0x00000001ff067887 */ /* 0x000fe40008800000 */
[----:B------:R-:W-:-:S04]  /*54c0*/  USEL UR7, UR7, URZ, UP1 ;  /* 0x000000ff07077287 */ /* 0x000fc80008800000 */
[----:B------:R-:W-:Y:S01]  /*54d0*/  ULEA UR7, UR7, UR5, 0x3 ;  /* 0x0000000507077291 */ /* 0x000fe2000f8e18ff */
[----:B------:R-:W-:-:S04]  /*54e0*/  LOP3.LUT R2, R2, UR6, RZ, 0x3c, !PT ;  /* 0x0000000602027c12 */ /* 0x000fc8000f8e3cff */
[----:B------:R-:W-:Y:S01]  /*54f0*/  SHF.L.U32 R2, R2, 0x1f, RZ ;  /* 0x0000001f02027819 */ /* 0x000fe200000006ff */
[----:B-1----:R-:W-:-:S04]  /*5500*/  IMAD.U32 R0, RZ, RZ, UR7 ;  /* 0x00000007ff007e24 */ /* 0x002fc8000f8e00ff */
[----:B------:R1:W2:Y:S03]  /*5510*/  SYNCS.PHASECHK.TRANS64.TRYWAIT P0, [R0+URZ], R2 ;  /* 0x00000002000075a7 */ /* 0x0002a600080011ff */
[----:B--2---:R-:W-:Y:S05]  /*5520*/  @!P0 NANOSLEEP.SYNCS 0x989680 ;  /* 0x009896800000895d */ /* 0x004fea0003900000 */
[----:B------:R-:W2:Y:S02]  /*5530*/  @!P0 SYNCS.PHASECHK.TRANS64 P0, [R0+URZ], R2 ;  /* 0x00000002000085a7 */ /* 0x000ea400080010ff */
[----:B--2---:R-:W-:Y:S05]  /*5540*/  @P0 BRA `(.L_x_116) ;  /* 0x0000000000200947 */ /* 0x004fea0003800000 */
.L_x_117:
[----:B--2---:R2:W1:Y:S02]  /*5550*/  SYNCS.PHASECHK.TRANS64.TRYWAIT P0, [R0+URZ], R2 ;  /* 0x00000002000075a7 */ /* 0x00446400080011ff */
[----:B-1----:R-:W-:Y:S05]  /*5560*/  @!P0 NANOSLEEP.SYNCS 0x989680 ;  /* 0x009896800000895d */ /* 0x002fea0003900000 */
[----:B------:R-:W1:Y:S02]  /*5570*/  @!P0 SYNCS.PHASECHK.TRANS64 P0, [R0+URZ], R2 ;  /* 0x00000002000085a7 */ /* 0x000e6400080010ff */
[----:B-1----:R-:W-:Y:S05]  /*5580*/  @!P0 BRA `(.L_x_117) ;  /* 0xfffffffc00f08947 */ /* 0x002fea000383ffff */
[----:B------:R-:W-:Y:S05]  /*5590*/  BRA `(.L_x_116) ;  /* 0x00000000000c7947 */ /* 0x000fea0003800000 */
.L_x_112:
[----:B------:R-:W-:-:S04]  /*55a0*/  UIADD3 UR5, UPT, UPT, UR11, 0x340, URZ ;  /* 0x000003400b057890 */ /* 0x000fc8000fffe0ff */
[----:B------:R-:W-:-:S09]  /*55b0*/  UPRMT UR5, UR8, 0x654, UR5 ;  /* 0x0000065408057896 */ /* 0x000fd20008000005 */
[----:B------:R-:W-:Y:S03]  /*55c0*/  SYNCS.ARRIVE.TRANS64.RED.A1T0 RZ, [UR5], RZ ;  /* 0x000000ffffff79a7 */ /* 0x000fe60008100405 */
.L_x_116:
[----:B-12---:R-:W-:Y:S01]  /*55d0*/  SHF.L.U32 R2, RZ, 0x1f, RZ ;  /* 0x0000001fff027819 */ /* 0x006fe200000006ff */
[----:B------:R-:W-:Y:S01]  /*55e0*/  UIADD3 UR5, UPT, UPT, UR11, 0x340, URZ ;  /* 0x000003400b057890 */ /* 0x000fe2000fffe0ff */
[----:B------:R-:W-:Y:S02]  /*55f0*/  PLOP3.LUT P0, PT, PT, PT, UP0, 0x80, 0x8 ;  /* 0x000000000008781c */ /* 0x000fe40003f0f008 */
[----:B------:R-:W1:Y:S02]  /*5600*/  SYNCS.PHASECHK.TRANS64.TRYWAIT P1, [UR11+0x340], R2 ;  /* 0x00034002ff0075a7 */ /* 0x000e64000802110b */
[----:B-1----:R-:W-:Y:S09]  /*5610*/  @!P1 BRA `(.L_x_118) ;  /* 0x0000005c00d09947 */ /* 0x002ff20003800000 */
.L_x_278:
[----:B------:R-:W-:Y:S02]  /*5620*/  @!UP0 UPRMT UR5, UR8, 0x654, UR5 ;  /* 0x0000065408058896 */ /* 0x000fe40008000005 */
[----:B------:R-:W-:Y:S01]  /*5630*/  ULOP3.LUT UR6, UR17, 0xffff, URZ, 0xc0, !UPT ;  /* 0x0000ffff11067892 */ /* 0x000fe2000f8ec0ff */
[----:B------:R-:W-:-:S03]  /*5640*/  UMOV UR8, 0xffff ;  /* 0x0000ffff00087882 */ /* 0x000fc60000000000 */
[----:B------:R-:W-:-:S03]  /*5650*/  USHF.R.U32.HI UR6, URZ, 0x5, UR6 ;  /* 0x00000005ff067899 */ /* 0x000fc60008011606 */
[----:B------:R-:W-:Y:S01]  /*5660*/  @!P0 SYNCS.ARRIVE.TRANS64.RED.A1T0 RZ, [UR5], RZ ;  /* 0x000000ffffff89a7 */ /* 0x000fe20008100405 */
[----:B------:R-:W-:Y:S01]  /*5670*/  NOP ;  /* 0x0000000000007918 */ /* 0x000fe20000000000 */
[----:B-1----:R-:W1:Y:S01]  /*5680*/  LDS R0, [UR4+0x14] ;  /* 0x00001404ff007984 */ /* 0x002e620008000800 */
[----:B------:R-:W-:Y:S01]  /*5690*/  USHF.L.U32 UR8, UR8, UR6, URZ ;  /* 0x0000000608087299 */ /* 0x000fe200080006ff */
[----:B------:R-:W-:Y:S02]  /*56a0*/  UMOV UR5, 0x1 ;  /* 0x0000000100057882 */ /* 0x000fe40000000000 */
[----:B------:R-:W-:-:S03]  /*56b0*/  USHF.L.U32 UR5, UR5, UR6, URZ ;  /* 0x0000000605057299 */ /* 0x000fc600080006ff */
[----:B-1----:R-:W-:-:S04]  /*56c0*/  LOP3.LUT R0, R0, UR8, RZ, 0xc0, !PT ;  /* 0x0000000800007c12 */ /* 0x002fc8000f8ec0ff */
[----:B------:R-:W-:-:S13]  /*56d0*/  ISETP.NE.AND P0, PT, R0, UR8, PT ;  /* 0x0000000800007c0c */ /* 0x000fda000bf05270 */
[----:B------:R-:W-:Y:S05]  /*56e0*/  @P0 BRA `(.L_x_119) ;  /* 0x0000000000580947 */ /* 0x000fea0003800000 */
[----:B------:R-:W1:Y:S02]  /*56f0*/  LDS R0, [UR4+0x18] ;  /* 0x00001804ff007984 */ /* 0x000e640008000800 */
[----:B-1----:R-:W-:-:S04]  /*5700*/  LOP3.LUT R0, R0, UR5, RZ, 0xc0, !PT ;  /* 0x0000000500007c12 */ /* 0x002fc8000f8ec0ff */
[----:B------:R-:W-:-:S13]  /*5710*/  ISETP.NE.AND P0, PT, R0, UR5, PT ;  /* 0x0000000500007c0c */ /* 0x000fda000bf05270 */
[----:B------:R-:W-:Y:S05]  /*5720*/  @P0 BRA `(.L_x_120) ;  /* 0x00000000003c0947 */ /* 0x000fea0003800000 */
[----:B------:R-:W1:Y:S01]  /*5730*/  S2R R2, SR_LANEID ;  /* 0x0000000000027919 */ /* 0x000e620000000000 */
[----:B------:R-:W-:Y:S01]  /*5740*/  ULOP3.LUT UR8, URZ, UR8, URZ, 0x33, !UPT ;  /* 0x00000008ff087292 */ /* 0x000fe2000f8e33ff */
[----:B------:R-:W-:Y:S02]  /*5750*/  VOTEU.ANY UR7, UPT, PT ;  /* 0x0000000000077886 */ /* 0x000fe400038e0100 */
[----:B------:R-:W-:-:S03]  /*5760*/  UFLO.U32 UR7, UR7 ;  /* 0x00000007000772bd */ /* 0x000fc600080e0000 */
[----:B------:R-:W-:-:S04]  /*5770*/  IMAD.U32 R0, RZ, RZ, UR8 ;  /* 0x00000008ff007e24 */ /* 0x000fc8000f8e00ff */
[----:B------:R2:W3:Y:S02]  /*5780*/  REDUX UR6, R0 ;  /* 0x00000000000673c4 */ /* 0x0004e40000000000 */
[----:B------:R1:W-:Y:S02]  /*5790*/  UTCATOMSWS.AND URZ, UR8 ;  /* 0x0000000800ff79e3 */ /* 0x0003e40008000000 */
[----:B-1----:R-:W-:Y:S02]  /*57a0*/  ISETP.EQ.U32.AND P0, PT, R2, UR7, PT ;  /* 0x0000000702007c0c */ /* 0x002fe4000bf02070 */
[----:B--2---:R-:W-:Y:S02]  /*57b0*/  LOP3.LUT R0, RZ, UR5, RZ, 0x33, !PT ;  /* 0x00000005ff007c12 */ /* 0x004fe4000f8e33ff */
[----:B---3--:R-:W-:Y:S02]  /*57c0*/  MOV R2, UR6 ;  /* 0x0000000600027c02 */ /* 0x008fe40008000f00 */
[----:B------:R-:W1:Y:S07]  /*57d0*/  REDUX UR5, R0 ;  /* 0x00000000000573c4 */ /* 0x000e6e0000000000 */
[----:B------:R2:W-:Y:S01]  /*57e0*/  @P0 ATOMS.AND RZ, [UR4+0x14], R2 ;  /* 0x00001402ffff098c */ /* 0x0005e2000a800004 */
[----:B-1----:R-:W-:-:S05]  /*57f0*/  IMAD.U32 R0, RZ, RZ, UR5 ;  /* 0x00000005ff007e24 */ /* 0x002fca000f8e00ff */
[----:B------:R2:W-:Y:S01]  /*5800*/  @P0 ATOMS.AND RZ, [UR4+0x18], R0 ;  /* 0x00001800ffff098c */ /* 0x0005e2000a800004 */
[----:B------:R-:W-:Y:S05]  /*5810*/  BRA `(.L_x_121) ;  /* 0x0000000000147947 */ /* 0x000fea0003800000 */
.L_x_120:
[----:B------:R-:W-:Y:S02]  /*5820*/  MOV R2, 0x5840 ;  /* 0x0000584000027802 */ /* 0x000fe40000000f00 */
[----:B---345:R-:W-:Y:S05]  /*5830*/  CALL.REL.NOINC `($__internal_0_$__cuda_sm10x_tcgen05_guardrail_trap_col_being_dealloced_not_returned_by_alloc) ;  /* 0x00000060006c7944 */ /* 0x038fea0003c00000 */
[----:B------:R-:W-:Y:S05]  /*5840*/  BRA `(.L_x_121) ;  /* 0x0000000000087947 */ /* 0x000fea0003800000 */
.L_x_119:
[----:B------:R-:W-:Y:S02]  /*5850*/  MOV R2, 0x5870 ;  /* 0x0000587000027802 */ /* 0x000fe40000000f00 */
[----:B---345:R-:W-:Y:S05]  /*5860*/  CALL.REL.NOINC `($__internal_2_$__cuda_sm10x_tcgen05_guardrail_trap_unallocated_columns_being_dealloced) ;  /* 0x0000006000787944 */ /* 0x038fea0003c00000 */
.L_x_121:
[----:B------:R-:W-:Y:S01]  /*5870*/  NOP ;  /* 0x0000000000007918 */ /* 0x000fe20000000000 */
[----:B----4-:R-:W-:Y:S05]  /*5880*/  EXIT ;  /* 0x000000000000794d */ /* 0x010fea0003800000 */
.L_x_92:
[----:B------:R-:W-:-:S09]  /*5890*/  UISETP.NE.OR UP5, UPT, UR10, 0x3, !UP5 ;  /* 0x000000030a00788c */ /* 0x000fd2000efa5670 */
[----:B------:R-:W-:Y:S05]  /*58a0*/  BRA.U UP5, `(.L_x_122) ;  /* 0x0000000d05f07547 */ /* 0x000fea000b800000 */
[----:B------:R-:W1:Y:S01]  /*58b0*/  LDC R0, c[0x0][0xb30] ;  /* 0x0002cc00ff007b82 */ /* 0x000e620000000800 */
[----:B------:R-:W2:Y:S01]  /*58c0*/  LDCU.64 UR8, c[0x0][0x888] ;  /* 0x00011100ff0877ac */ /* 0x000ea20008000a00 */
[----:B------:R-:W-:Y:S02]  /*58d0*/  HFMA2 R27, -RZ, RZ, 0, 0 ;  /* 0x00000000ff1b7431 */ /* 0x000fe400000001ff */
[----:B------:R-:W-:Y:S01]  /*58e0*/  IMAD.MOV.U32 R29, RZ, RZ, 0x1 ;  /* 0x00000001ff1d7424 */ /* 0x000fe200078e00ff */
[----:B------:R-:W-:Y:S01]  /*58f0*/  MOV R25, 0x2000 ;  /* 0x0000200000197802 */ /* 0x000fe20000000f00 */
[----:B------:R-:W3:Y:S01]  /*5900*/  LDCU.64 UR4, c[0x0][0x890] ;  /* 0x00011200ff0477ac */ /* 0x000ee20008000a00 */
[----:B------:R-:W-:Y:S01]  /*5910*/  IMAD.MOV.U32 R28, RZ, RZ, RZ ;  /* 0x000000ffff1c7224 */ /* 0x000fe200078e00ff */
[----:B------:R-:W4:Y:S01]  /*5920*/  LDC R24, c[0x0][0x370] ;  /* 0x0000dc00ff187b82 */ /* 0x000f220000000800 */
[----:B------:R-:W-:Y:S01]  /*5930*/  UMOV UR7, 0x400 ;  /* 0x0000040000077882 */ /* 0x000fe20000000000 */
[----:B------:R-:W-:-:S02]  /*5940*/  UPLOP3.LUT UP1, UPT, UPT, UPT, UPT, 0x40, 0x4 ;  /* 0x000000000004789c */ /* 0x000fc40003f2e870 */
[----:B------:R-:W-:-:S04]  /*5950*/  ULEA UR7, UR37, UR7, 0x18 ;  /* 0x0000000725077291 */ /* 0x000fc8000f8ec0ff */
[----:B------:R-:W4:Y:S01]  /*5960*/  LDC R3, c[0x0][0xb0c] ;  /* 0x0002c300ff037b82 */ /* 0x000f220000000800 */
[----:B------:R-:W-:Y:S02]  /*5970*/  UIADD3 UR13, UPT, UPT, UR7, 0x290, URZ ;  /* 0x00000290070d7890 */ /* 0x000fe4000fffe0ff */
[----:B--2---:R-:W-:Y:S02]  /*5980*/  UISETP.NE.U32.AND UP3, UPT, UR8, URZ, UPT ;  /* 0x000000ff0800728c */ /* 0x004fe4000bf65070 */
[----:B------:R-:W-:Y:S02]  /*5990*/  UIADD3 UR33, UPT, UPT, UR7, 0x280, URZ ;  /* 0x0000028007217890 */ /* 0x000fe4000fffe0ff */
[----:B---3--:R-:W-:Y:S01]  /*59a0*/  UISETP.NE.U32.AND UP4, UPT, UR4, URZ, UPT ;  /* 0x000000ff0400728c */ /* 0x008fe2000bf85070 */
[----:B------:R-:W2:Y:S01]  /*59b0*/  LDC R18, c[0x0][0xb20] ;  /* 0x0002c800ff127b82 */ /* 0x000ea20000000800 */
[----:B-1----:R-:W-:Y:S01]  /*59c0*/  ISETP.NE.AND P1, PT, R0, 0x1, PT ;  /* 0x000000010000780c */ /* 0x002fe20003f25270 */
[----:B------:R-:W-:-:S02]  /*59d0*/  UISETP.NE.AND.EX UP3, UPT, UR9, URZ, UPT, UP3 ;  /* 0x000000ff0900728c */ /* 0x000fc4000bf65330 */
[----:B------:R-:W-:Y:S02]  /*59e0*/  UIADD3 UR25, UPT, UPT, UR7, 0x288, URZ ;  /* 0x0000028807197890 */ /* 0x000fe4000fffe0ff */
[----:B------:R-:W-:Y:S02]  /*59f0*/  UPRMT UR13, UR37, 0x654, UR13 ;  /* 0x00000654250d7896 */ /* 0x000fe4000800000d */
[----:B------:R-:W1:Y:S01]  /*5a00*/  LDC.64 R30, c[0x0][0x348] ;  /* 0x0000d200ff1e7b82 */ /* 0x000e620000000a00 */
[----:B------:R-:W-:-:S07]  /*5a10*/  UISETP.NE.AND.EX UP4, UPT, UR5, URZ, UPT, UP4 ;  /* 0x000000ff0500728c */ /* 0x000fce000bf85340 */
[----:B------:R-:W3:Y:S08]  /*5a20*/  LDC.64 R16, c[0x0][0xb10] ;  /* 0x0002c400ff107b82 */ /* 0x000ef00000000a00 */
[----:B------:R-:W1:Y:S08]  /*5a30*/  LDC.64 R6, c[0x0][0xb18] ;  /* 0x0002c600ff067b82 */ /* 0x000e700000000a00 */
[----:B------:R-:W1:Y:S08]  /*5a40*/  LDC.64 R4, c[0x0][0xb28] ;  /* 0x0002ca00ff047b82 */ /* 0x000e700000000a00 */
[----:B--2-4-:R-:W1:Y:S02]  /*5a50*/  LDC R19, c[0x0][0x374] ;  /* 0x0000dd00ff137b82 */ /* 0x014e640000000800 */
.L_x_132:
[C---:B------:R-:W-:Y:S02]  /*5a60*/  LEA R0, R28.reuse, UR7, 0x3 ;  /* 0x000000071c007c11 */ /* 0x040fe4000f8e18ff */
[----:B------:R-:W-:Y:S02]  /*5a70*/  SHF.L.U32 R2, R27, 0x1f, RZ ;  /* 0x0000001f1b027819 */ /* 0x000fe400000006ff */
[----:B------:R-:W-:Y:S02]  /*5a80*/  LEA R20, R28, UR7, 0x4 ;  /* 0x000000071c147c11 */ /* 0x000fe4000f8e20ff */
[----:B--2---:R-:W2:Y:S02]  /*5a90*/  SYNCS.PHASECHK.TRANS64.TRYWAIT P0, [R0+URZ+0x2c0], R2 ;  /* 0x0002c002000075a7 */ /* 0x004ea400080011ff */
[----:B--2---:R-:W-:Y:S05]  /*5aa0*/  @!P0 BRA `(.L_x_123) ;  /* 0x0000005800c48947 */ /* 0x004fea0003800000 */
.L_x_279:
[----:B------:R-:W-:Y:S01]  /*5ab0*/  ISETP.GE.AND P0, PT, R37, 0x1, PT ;  /* 0x000000012500780c */ /* 0x000fe20003f06270 */
[----:B------:R-:W4:Y:S01]  /*5ac0*/  LDS.128 R20, [R20+0x350] ;  /* 0x0003500014147984 */ /* 0x000f220000000c00 */
[----:B--2---:R-:W-:Y:S01]  /*5ad0*/  VIADD R0, R0, 0x2d0 ;  /* 0x000002d000007836 */ /* 0x004fe20000000000 */
[----:B------:R-:W-:Y:S01]  /*5ae0*/  @!PT LDS RZ, [RZ] ;  /* 0x00000000fffff984 */ /* 0x000fe20000000800 */
[----:B------:R-:W-:Y:S01]  /*5af0*/  @!PT LDS RZ, [RZ] ;  /* 0x00000000fffff984 */ /* 0x000fe20000000800 */
[----:B------:R-:W-:Y:S01]  /*5b00*/  @!PT LDS RZ, [RZ] ;  /* 0x00000000fffff984 */ /* 0x000fe20000000800 */
[----:B------:R-:W-:Y:S01]  /*5b10*/  @!PT LDS RZ, [RZ] ;  /* 0x00000000fffff984 */ /* 0x000fe20000000800 */
[----:B------:R2:W-:Y:S06]  /*5b20*/  MEMBAR.ALL.CTA ;  /* 0x0000000000007992 */ /* 0x0005ec0000008000 */
[----:B--2---:R-:W2:Y:S01]  /*5b30*/  FENCE.VIEW.ASYNC.S ;  /* 0x00000000000073c6 */ /* 0x004ea20000000000 */
[----:B------:R-:W-:Y:S04]  /*5b40*/  PRMT R0, RZ, 0x654, R0 ;  /* 0x00000654ff007816 */ /* 0x000fe80000000000 */
[----:B--2---:R2:W-:Y:S01]  /*5b50*/  SYNCS.ARRIVE.TRANS64.RED.A1T0 RZ, [R0+URZ], RZ ;  /* 0x000000ff00ff79a7 */ /* 0x0045e200081004ff */
[----:B----4-:R-:W-:Y:S11]  /*5b60*/  LOP3.LUT P3, RZ, R22, 0x1, RZ, 0xc0, !PT ;  /* 0x0000000116ff7812 */ /* 0x010ff6000786c0ff */
[----:B------:R-:W-:Y:S02]  /*5b70*/  @!UPT UIADD3 URZ, UPT, UPT, URZ, URZ, URZ ;  /* 0x000000fffffff290 */ /* 0x000fe4000fffe0ff */
[----:B------:R-:W-:Y:S02]  /*5b80*/  @P3 MOV R11, R20 ;  /* 0x00000014000b3202 */ /* 0x000fe40000000f00 */
[----:B------:R-:W-:Y:S01]  /*5b90*/  @P3 LOP3.LUT R10, R21, 0xffff, RZ, 0xc0, !PT ;  /* 0x0000ffff150a3812 */ /* 0x000fe200078ec0ff */
[----:B--2---:R-:W-:Y:S06]  /*5ba0*/  @!P0 BRA `(.L_x_124) ;  /* 0x0000000000a48947 */ /* 0x004fec0003800000 */
[-C--:B-1----:R-:W-:Y:S01]  /*5bb0*/  IMAD.HI.U32 R0, R19, R7.reuse, RZ ;  /* 0x0000000713007227 */ /* 0x082fe200078e00ff */
[----:B------:R-:W-:Y:S02]  /*5bc0*/  ISETP.NE.AND P0, PT, R6, 0x1, PT ;  /* 0x000000010600780c */ /* 0x000fe40003f05270 */
[----:B------:R-:W-:Y:S01]  /*5bd0*/  ISETP.NE.AND P2, PT, R37, 0x1, PT ;  /* 0x000000012500780c */ /* 0x000fe20003f45270 */
[----:B---3--:R-:W-:Y:S01]  /*5be0*/  IMAD.HI.U32 R9, R24, R16, RZ ;  /* 0x0000001018097227 */ /* 0x008fe200078e00ff */
[----:B------:R-:W-:Y:S02]  /*5bf0*/  SHF.R.U32.HI R0, RZ, R18, R0 ;  /* 0x00000012ff007219 */ /* 0x000fe40000011600 */
[----:B------:R-:W-:Y:S01]  /*5c00*/  ISETP.NE.AND P4, PT, R3, 0x1, PT ;  /* 0x000000010300780c */ /* 0x000fe20003f85270 */
[----:B------:R-:W-:Y:S01]  /*5c10*/  IMAD.HI.U32 R13, R10, R7, RZ ;  /* 0x000000070a0d7227 */ /* 0x000fe200078e00ff */
[----:B------:R-:W-:Y:S02]  /*5c20*/  SHF.R.U32.HI R9, RZ, R17, R9 ;  /* 0x00000011ff097219 */ /* 0x000fe40000011609 */
[----:B------:R-:W-:Y:S01]  /*5c30*/  SEL R0, R19, R0, !P0 ;  /* 0x0000000013007207 */ /* 0x000fe20004000000 */
[----:B------:R-:W-:Y:S01]  /*5c40*/  IMAD.HI.U32 R12, R11, R16, RZ ;  /* 0x000000100b0c7227 */ /* 0x000fe200078e00ff */
[----:B------:R-:W-:Y:S03]  /*5c50*/  SEL R9, R24, R9, !P4 ;  /* 0x0000000918097207 */ /* 0x000fe60006000000 */
[-C--:B------:R-:W-:Y:S01]  /*5c60*/  IMAD.HI.U32 R8, R0, R4.reuse, RZ ;  /* 0x0000000400087227 */ /* 0x080fe200078e00ff */
[----:B------:R-:W-:Y:S03]  /*5c70*/  SHF.R.U32.HI R12, RZ, R17, R12 ;  /* 0x00000011ff0c7219 */ /* 0x000fe6000001160c */
[----:B------:R-:W-:Y:S01]  /*5c80*/  IMAD.HI.U32 R2, R9, R4, RZ ;  /* 0x0000000409027227 */ /* 0x000fe200078e00ff */
[-C--:B------:R-:W-:Y:S02]  /*5c90*/  @P2 SHF.R.U32.HI R0, RZ, R5.reuse, R8 ;  /* 0x00000005ff002219 */ /* 0x080fe40000011608 */
[----:B------:R-:W-:Y:S02]  /*5ca0*/  SHF.R.U32.HI R8, RZ, R18, R13 ;  /* 0x00000012ff087219 */ /* 0x000fe4000001160d */
[----:B------:R-:W-:Y:S01]  /*5cb0*/  @P2 SHF.R.U32.HI R9, RZ, R5, R2 ;  /* 0x00000005ff092219 */ /* 0x000fe20000011602 */
[----:B------:R-:W-:Y:S01]  /*5cc0*/  IMAD R0, R37, R0, RZ ;  /* 0x0000000025007224 */ /* 0x000fe200078e02ff */
[----:B------:R-:W-:Y:S02]  /*5cd0*/  SEL R8, R10, R8, !P0 ;  /* 0x000000080a087207 */ /* 0x000fe40004000000 */
[----:B------:R-:W-:Y:S01]  /*5ce0*/  SEL R2, R11, R12, !P4 ;  /* 0x0000000c0b027207 */ /* 0x000fe20006000000 */
[C---:B------:R-:W-:Y:S01]  /*5cf0*/  IMAD R12, R37.reuse, R9, RZ ;  /* 0x00000009250c7224 */ /* 0x040fe200078e02ff */
[C---:B------:R-:W-:Y:S01]  /*5d00*/  ISETP.GE.AND P0, PT, R8.reuse, R0, PT ;  /* 0x000000000800720c */ /* 0x040fe20003f06270 */
[----:B------:R-:W-:Y:S03]  /*5d10*/  IMAD.HI.U32 R0, R8, R4, RZ ;  /* 0x0000000408007227 */ /* 0x000fe600078e00ff */
[----:B------:R-:W-:Y:S02]  /*5d20*/  ISETP.GE.OR P0, PT, R2, R12, P0 ;  /* 0x0000000c0200720c */ /* 0x000fe40000706670 */
[-C--:B------:R-:W-:Y:S04]  /*5d30*/  SHF.R.U32.HI R0, RZ, R5.reuse, R0 ;  /* 0x00000005ff007219 */ /* 0x080fe80000011600 */
[----:B------:R-:W-:Y:S05]  /*5d40*/  SEL R13, R8, R0, !P2 ;  /* 0x00000000080d7207 */ /* 0x000fea0005000000 */
[----:B------:R-:W-:Y:S02]  /*5d50*/  IMAD.MOV R12, RZ, RZ, -R13 ;  /* 0x000000ffff0c7224 */ /* 0x000fe400078e0a0d */
[C---:B------:R-:W-:Y:S04]  /*5d60*/  @!P0 IMAD.HI.U32 R0, R2.reuse, R4, RZ ;  /* 0x0000000402008227 */ /* 0x040fe800078e00ff */
[----:B------:R-:W-:Y:S01]  /*5d70*/  IMAD R12, R37, R12, R8 ;  /* 0x0000000c250c7224 */ /* 0x000fe200078e0208 */
[----:B------:R-:W-:Y:S04]  /*5d80*/  @!P0 SHF.R.U32.HI R0, RZ, R5, R0 ;  /* 0x00000005ff008219 */ /* 0x000fe80000011600 */
[----:B------:R-:W-:Y:S04]  /*5d90*/  @!P0 SEL R0, R2, R0, !P2 ;  /* 0x0000000002008207 */ /* 0x000fe80005000000 */
[----:B------:R-:W-:Y:S01]  /*5da0*/  @!P0 IADD3 R13, PT, PT, R13, -R0, RZ ;  /* 0x800000000d0d8210 */ /* 0x000fe20007ffe0ff */
[----:B------:R-:W-:Y:S01]  /*5db0*/  @!P0 IMAD R0, R9, R12, R0 ;  /* 0x0000000c09008224 */ /* 0x000fe200078e0200 */
[----:B------:R-:W-:Y:S01]  /*5dc0*/  IADD3 R9, PT, PT, -R8, RZ, RZ ;  /* 0x000000ff08097210 */ /* 0x000fe20007ffe1ff */
[--C-:B------:R-:W-:Y:S02]  /*5dd0*/  IMAD.MOV R12, RZ, RZ, -R2.reuse ;  /* 0x000000ffff0c7224 */ /* 0x100fe400078e0a02 */
[----:B------:R-:W-:Y:S02]  /*5de0*/  @!P0 IMAD R8, R13, R37, R2 ;  /* 0x000000250d088224 */ /* 0x000fe400078e0202 */
[----:B------:R-:W-:Y:S02]  /*5df0*/  @!P0 IMAD.MOV.U32 R2, RZ, RZ, R0 ;  /* 0x000000ffff028224 */ /* 0x000fe400078e0000 */
[----:B------:R-:W-:Y:S02]  /*5e00*/  IMAD R11, R3, R12, R11 ;  /* 0x0000000c030b7224 */ /* 0x000fe400078e020b */
[----:B------:R-:W-:Y:S02]  /*5e10*/  IMAD R10, R6, R9, R10 ;  /* 0x00000009060a7224 */ /* 0x000fe400078e020a */
[----:B------:R-:W-:Y:S02]  /*5e20*/  IMAD R11, R2, R3, R11 ;  /* 0x00000003020b7224 */ /* 0x000fe400078e020b */
[----:B------:R-:W-:Y:S02]  /*5e30*/  IMAD R10, R8, R6, R10 ;  /* 0x00000006080a7224 */ /* 0x000fe400078e020a */
.L_x_124:
[----:B------:R-:W-:Y:S05]  /*5e40*/  BRA.U UP1, `(.L_x_125) ;  /* 0x0000000101107547 */ /* 0x000fea000b800000 */
[----:B------:R-:W-:Y:S04]  /*5e50*/  MOV R2, UR6 ;  /* 0x0000000600027c02 */ /* 0x000fe80008000f00 */
[----:B------:R-:W-:Y:S04]  /*5e60*/  SHF.L.U32 R2, R2, 0x1f, RZ ;  /* 0x0000001f02027819 */ /* 0x000fe800000006ff */
[----:B------:R-:W2:Y:S02]  /*5e70*/  SYNCS.PHASECHK.TRANS64.TRYWAIT P0, [UR7+0x2b8], R2 ;  /* 0x0002b802ff0075a7 */ /* 0x000ea40008001107 */
[----:B--2---:R-:W-:Y:S05]  /*5e80*/  @!P0 BRA `(.L_x_126) ;  /* 0x0000005400e08947 */ /* 0x004fea0003800000 */
.L_x_125:
[----:B------:R-:W-:Y:S02]  /*5e90*/  R2UR UR34, R15 ;  /* 0x000000000f2272ca */ /* 0x000fe400000e0000 */
[----:B------:R-:W-:Y:S02]  /*5ea0*/  R2UR UR35, R14 ;  /* 0x000000000e2372ca */ /* 0x000fe400000e0000 */
[----:B------:R-:W-:Y:S02]  /*5eb0*/  ISETP.NE.U32.AND P2, PT, RZ, UR4, PT ;  /* 0x00000004ff007c0c */ /* 0x000fe4000bf45070 */
[----:B------:R-:W-:Y:S02]  /*5ec0*/  SHF.L.U32 R14, R29, 0x1f, RZ ;  /* 0x0000001f1d0e7819 */ /* 0x000fe400000006ff */
[----:B------:R-:W-:Y:S05]  /*5ed0*/  ISETP.NE.AND.EX P2, PT, RZ, UR5, PT, P2 ;  /* 0x00000005ff007c0c */ /* 0x000fea000bf45320 */
[----:B------:R-:W-:Y:S02]  /*5ee0*/  UIMAD UR34, UR34, 0xc0, URZ ;  /* 0x000000c0222278a4 */ /* 0x000fe4000f8e02ff */
[----:B------:R-:W-:Y:S01]  /*5ef0*/  USHF.L.U32 UR35, UR35, 0x6, URZ ;  /* 0x0000000623237899 */ /* 0x000fe200080006ff */
[----:B------:R-:W-:Y:S11]  /*5f00*/  BRA.U !UP4, `(.L_x_127) ;  /* 0x000000010c347547 */ /* 0x000ff6000b800000 */
[----:B------:R-:W-:Y:S01]  /*5f10*/  UPLOP3.LUT UP0, UPT, UPT, UPT, UP3, 0x80, 0x8 ;  /* 0x000000000008789c */ /* 0x000fe20003f0f030 */
[----:B--2---:R-:W-:Y:S02]  /*5f20*/  HFMA2 R0, -RZ, RZ, 0, 5.9604644775390625e-08 ;  /* 0x00000001ff007431 */ /* 0x004fe400000001ff */
[----:B------:R-:W-:Y:S03]  /*5f30*/  IMAD.MOV.U32 R92, RZ, RZ, 0x1 ;  /* 0x00000001ff5c7424 */ /* 0x000fe600078e00ff */
[----:B------:R-:W-:Y:S05]  /*5f40*/  PLOP3.LUT P0, PT, PT, PT, UP0, 0x80, 0x8 ;  /* 0x000000000008781c */ /* 0x000fea0003f0f008 */
[----:B------:R-:W2:Y:S01]  /*5f50*/  @UP0 LDCU.64 UR10, c[0x0][0x888] ;  /* 0x00011100ff0a07ac */ /* 0x000ea20008000a00 */
[----:B------:R-:W-:Y:S07]  /*5f60*/  @UP0 UIMAD UR8, UR36, UR4, URZ ;  /* 0x00000004240802a4 */ /* 0x000fee000f8e02ff */
[----:B------:R-:W-:Y:S01]  /*5f70*/  @!P0 PRMT R92, R0, 0x7610, R92 ;  /* 0x00007610005c8816 */ /* 0x000fe2000000005c */
[----:B--2---:R-:W-:Y:S03]  /*5f80*/  @UP0 UIMAD.WIDE UR10, UR8, 0x4, UR10 ;  /* 0x00000004080a08a5 */ /* 0x004fe6000f8e020a */
[----:B------:R-:W2:Y:S03]  /*5f90*/  @!UP0 LDCU UR8, c[0x0][0x880] ;  /* 0x00011000ff0887ac */ /* 0x000ea60008000800 */
[----:B------:R-:W-:Y:S01]  /*5fa0*/  IMAD.U32 R8, RZ, RZ, UR10 ;  /* 0x0000000aff087e24 */ /* 0x000fe2000f8e00ff */
[----:B------:R-:W-:Y:S05]  /*5fb0*/  MOV R9, UR11 ;  /* 0x0000000b00097c02 */ /* 0x000fea0008000f00 */
[----:B-----5:R4:W5:Y:S02]  /*5fc0*/  @P0 LDG.E R49, desc[UR46][R8.64] ;  /* 0x0000002e08310981 */ /* 0x020964000c1e1900 */
[----:B--2-4-:R-:W-:Y:S07]  /*5fd0*/  @!P0 IMAD.U32 R49, RZ, RZ, UR8 ;  /* 0x00000008ff318e24 */ /* 0x014fee000f8e00ff */
.L_x_127:
[----:B-----5:R-:W-:Y:S01]  /*5fe0*/  @!P2 FSETP.EQ.AND P0, PT, R49, RZ, PT ;  /* 0x000000ff3100a20b */ /* 0x020fe20003f02000 */
[----:B------:R-:W-:Y:S01]  /*5ff0*/  @!UPT UIADD3 URZ, UPT, UPT, URZ, URZ, URZ ;  /* 0x000000fffffff290 */ /* 0x000fe2000fffe0ff */
[----:B------:R-:W-:Y:S11]  /*6000*/  @!P2 BRA `(.L_x_128) ;  /* 0x000000000014a947 */ /* 0x000ff60003800000 */
[----:B------:R-:W-:Y:S02]  /*6010*/  LOP3.LUT P2, RZ, R92, 0xff, RZ, 0xc0, !PT ;  /* 0x000000ff5cff7812 */ /* 0x000fe4000784c0ff */
[----:B------:R-:W-:Y:S04]  /*6020*/  PLOP3.LUT P0, PT, PT, PT, UP0, 0x80, 0x8 ;  /* 0x000000000008781c */ /* 0x000fe80003f0f008 */
[----:B------:R-:W-:Y:S07]  /*6030*/  PLOP3.LUT P0, PT, P0, PT, PT, 0x8, 0x80 ;  /* 0x000000000080781c */ /* 0x000fee000070e170 */
[----:B------:R-:W-:Y:S11]  /*6040*/  @P2 FSETP.EQ.AND P0, PT, R49, RZ, PT ;  /* 0x000000ff3100220b */ /* 0x000ff60003f02000 */
[----:B------:R-:W-:Y:S02]  /*6050*/  @!UPT UIADD3 URZ, UPT, UPT, URZ, URZ, URZ ;  /* 0x000000fffffff290 */ /* 0x000fe4000fffe0ff */
.L_x_128:
[----:B------:R-:W4:Y:S01]  /*6060*/  SYNCS.PHASECHK.TRANS64.TRYWAIT P2, [UR7+0x298], R14 ;  /* 0x0002980eff0075a7 */ /* 0x000f220008041107 */
[----:B------:R-:W-:Y:S04]  /*6070*/  ELECT P4, URZ, PT ;  /* 0x0000000000ff782f */ /* 0x000fe80003880000 */
[----:B------:R-:W-:Y:S11]  /*6080*/  PLOP3.LUT P4, PT, P0, P4, PT, 0xf2, 0x2f ;  /* 0x00000000002f781c */ /* 0x000ff60000789e72 */
[----:B------:R-:W-:Y:S02]  /*6090*/  @!UPT UIADD3 URZ, UPT, UPT, URZ, URZ, URZ ;  /* 0x000000fffffff290 */ /* 0x000fe4000fffe0ff */
[----:B-1----:R-:W-:Y:S05]  /*60a0*/  @!P4 IADD3 R8, P0, PT, R30, 0x580, RZ ;  /* 0x000005801e08c810 */ /* 0x002fea0007f1e0ff */
[----:B--2---:R-:W-:Y:S01]  /*60b0*/  @!P4 IMAD.X R2, RZ, RZ, R31, P0 ;  /* 0x000000ffff02c224 */ /* 0x004fe200000e061f */
[----:B----4-:R-:W-:Y:S07]  /*60c0*/  @!P2 BRA `(.L_x_129) ;  /* 0x000000540068a947 */ /* 0x010fee0003800000 */
.L_x_282:
[----:B------:R-:W-:Y:S01]  /*60d0*/  @!P4 R2UR UR9, R8 ;  /* 0x000000000809c2ca */ /* 0x000fe200000e0000 */
[----:B------:R-:W-:Y:S01]  /*60e0*/  VOTEU.ALL UP1, P4 ;  /* 0x0000000000ff7886 */ /* 0x000fe20002020000 */
[----:B------:R-:W-:Y:S01]  /*60f0*/  @!P4 R2UR UR8, R2 ;  /* 0x000000000208c2ca */ /* 0x000fe200000e0000 */
[----:B------:R-:W-:Y:S01]  /*6100*/  VOTEU.ALL UP2, P4 ;  /* 0x0000000000ff7886 */ /* 0x000fe20002040000 */
[----:B------:R-:W-:Y:S01]  /*6110*/  UMOV UR16, 0x0 ;  /* 0x0000000000107882 */ /* 0x000fe20000000000 */
[----:B------:R-:W-:Y:S01]  /*6120*/  UMOV UR17, 0x10000000 ;  /* 0x1000000000117882 */ /* 0x000fe20000000000 */
[----:B------:R-:W-:Y:S01]  /*6130*/  @!UP1 UIADD3 UR32, UPT, UPT, UR7, 0x400, URZ ;  /* 0x0000040007209890 */ /* 0x000fe2000fffe0ff */
[----:B-1----:R-:W-:Y:S01]  /*6140*/  @!P4 IMAD.MOV.U32 R0, RZ, RZ, 0x2000 ;  /* 0x00002000ff00c424 */ /* 0x002fe200078e00ff */
[----:B------:R-:W-:Y:S01]  /*6150*/  @!UP1 UIADD3 UR10, UPT, UPT, UR34, 0x60, URZ ;  /* 0x00000060220a9890 */ /* 0x000fe2000fffe0ff */
[----:B------:R-:W-:Y:S01]  /*6160*/  UMOV UR11, UR35 ;  /* 0x00000023000b7c82 */ /* 0x000fe20008000000 */
[----:B------:R-:W-:Y:S01]  /*6170*/  UMOV UR12, UR36 ;  /* 0x00000024000c7c82 */ /* 0x000fe20008000000 */
[----:B------:R-:W-:Y:S02]  /*6180*/  UPRMT UR14, UR37, 0x654, UR33 ;  /* 0x00000654250e7896 */ /* 0x000fe40008000021 */
[----:B------:R-:W-:Y:S01]  /*6190*/  IMAD.U32 R8, RZ, RZ, UR9 ;  /* 0x00000009ff087e24 */ /* 0x000fe2000f8e00ff */
[----:B------:R-:W-:Y:S01]  /*61a0*/  UMOV UR9, UR33 ;  /* 0x0000002100097c82 */ /* 0x000fe20008000000 */
[----:B------:R-:W-:Y:S01]  /*61b0*/  IMAD.U32 R9, RZ, RZ, UR8 ;  /* 0x00000008ff097e24 */ /* 0x000fe2000f8e00ff */
[----:B------:R-:W-:Y:S02]  /*61c0*/  @!UP1 UIADD3 UR8, UPT, UPT, UR7, 0x1400, URZ ;  /* 0x0000140007089890 */ /* 0x000fe4000fffe0ff */
[----:B------:R-:W-:Y:S01]  /*61d0*/  @!P4 R2UR UR18, R8 ;  /* 0x000000000812c2ca */ /* 0x000fe200000e0000 */
[----:B------:R-:W-:Y:S01]  /*61e0*/  VOTEU.ALL UP1, P4 ;  /* 0x0000000000ff7886 */ /* 0x000fe20002020000 */
[----:B------:R-:W-:Y:S02]  /*61f0*/  @!P4 R2UR UR19, R9 ;  /* 0x000000000913c2ca */ /* 0x000fe400000e0000 */
[----:B------:R-:W-:Y:S05]  /*6200*/  @!P4 IADD3 R8, P0, PT, R30, 0x580, RZ ;  /* 0x000005801e08c810 */ /* 0x000fea0007f1e0ff */
[----:B------:R-:W-:Y:S06]  /*6210*/  @!P4 IMAD.X R2, RZ, RZ, R31, P0 ;  /* 0x000000ffff02c224 */ /* 0x000fec00000e061f */
[----:B------:R1:W-:Y:S01]  /*6220*/  @!UP2 UTMALDG.3D [UR32], [UR18], desc[UR16] ;  /* 0x000010201200a5b4 */ /* 0x0003e20008011000 */
[----:B------:R1:W-:Y:S01]  /*6230*/  @!UP1 UTMALDG.3D [UR8], [UR18], desc[UR16] ;  /* 0x00001008120095b4 */ /* 0x0003e20008011000 */
[----:B------:R1:W-:Y:S01]  /*6240*/  @!P4 SYNCS.ARRIVE.TRANS64.RED.A0TR RZ, [UR7+0x280], R0 ;  /* 0x00028000ffffc9a7 */ /* 0x0003e20008300407 */
[----:B------:R-:W-:Y:S01]  /*6250*/  SYNCS.ARRIVE.TRANS64.RED.A1T0 RZ, [UR14], RZ ;  /* 0x000000ffffff79a7 */ /* 0x000fe2000810040e */
[----:B------:R-:W2:Y:S02]  /*6260*/  SYNCS.PHASECHK.TRANS64.TRYWAIT P2, [UR7+0x2a0], R14 ;  /* 0x0002a00eff0075a7 */ /* 0x000ea40008041107 */
[----:B-12---:R-:W-:Y:S05]  /*6270*/  @!P2 BRA `(.L_x_130) ;  /* 0x000000540014a947 */ /* 0x006fea0003800000 */
.L_x_284:
[----:B------:R-:W2:Y:S01]  /*6280*/  LDC.64 R12, c[0x0][0xb18] ;  /* 0x0002c600ff0c7b82 */ /* 0x000ea20000000a00 */
[----:B------:R-:W-:Y:S01]  /*6290*/  @!P4 R2UR UR8, R2 ;  /* 0x000000000208c2ca */ /* 0x000fe200000e0000 */
[----:B------:R-:W-:Y:S01]  /*62a0*/  VOTEU.ALL UP1, P4 ;  /* 0x0000000000ff7886 */ /* 0x000fe20002020000 */
[----:B------:R-:W-:Y:S01]  /*62b0*/  @!P4 R2UR UR9, R8 ;  /* 0x000000000809c2ca */ /* 0x000fe200000e0000 */
[----:B------:R-:W-:Y:S01]  /*62c0*/  VOTEU.ALL UP2, P4 ;  /* 0x0000000000ff7886 */ /* 0x000fe20002040000 */
[----:B------:R-:W-:Y:S03]  /*62d0*/  UMOV UR16, 0x0 ;  /* 0x0000000000107882 */ /* 0x000fe60000000000 */
[----:B------:R-:W4:Y:S01]  /*62e0*/  @!P1 LDC R2, c[0x0][0xb0c] ;  /* 0x0002c300ff029b82 */ /* 0x000f220000000800 */
[----:B------:R-:W-:Y:S01]  /*62f0*/  @!UP1 UIADD3 UR26, UPT, UPT, UR34, 0x20, URZ ;  /* 0x00000020221a9890 */ /* 0x000fe2000fffe0ff */
[----:B-1----:R-:W-:Y:S01]  /*6300*/  @!P4 IMAD.MOV.U32 R0, RZ, RZ, 0x2000 ;  /* 0x00002000ff00c424 */ /* 0x002fe200078e00ff */
[----:B------:R-:W-:Y:S01]  /*6310*/  @!UP1 UIADD3 UR24, UPT, UPT, UR7, 0x2400, URZ ;  /* 0x0000240007189890 */ /* 0x000fe2000fffe0ff */
[----:B------:R-:W-:Y:S01]  /*6320*/  @P3 SHF.R.U32.HI R26, RZ, 0x10, R21 ;  /* 0x00000010ff1a3819 */ /* 0x000fe20000011615 */
[----:B------:R-:W-:Y:S01]  /*6330*/  UMOV UR17, 0x10000000 ;  /* 0x1000000000117882 */ /* 0x000fe20000000000 */
[----:B------:R-:W-:Y:S01]  /*6340*/  UMOV UR27, UR35 ;  /* 0x00000023001b7c82 */ /* 0x000fe20008000000 */
[----:B------:R-:W-:Y:S01]  /*6350*/  UMOV UR28, UR36 ;  /* 0x00000024001c7c82 */ /* 0x000fe20008000000 */
[----:B------:R-:W-:Y:S01]  /*6360*/  IMAD.U32 R9, RZ, RZ, UR8 ;  /* 0x00000008ff097e24 */ /* 0x000fe2000f8e00ff */
[----:B------:R-:W-:Y:S01]  /*6370*/  @!UP1 UIADD3 UR10, UPT, UPT, UR34, 0x80, URZ ;  /* 0x00000080220a9890 */ /* 0x000fe2000fffe0ff */
[----:B------:R-:W-:Y:S01]  /*6380*/  IMAD.U32 R8, RZ, RZ, UR9 ;  /* 0x00000009ff087e24 */ /* 0x000fe2000f8e00ff */
[----:B------:R-:W-:Y:S01]  /*6390*/  @!UP1 UIADD3 UR8, UPT, UPT, UR7, 0x3400, URZ ;  /* 0x0000340007089890 */ /* 0x000fe2000fffe0ff */
[----:B------:R-:W-:Y:S01]  /*63a0*/  VIADD R28, R28, 0x1 ;  /* 0x000000011c1c7836 */ /* 0x000fe20000000000 */
[----:B------:R-:W-:Y:S01]  /*63b0*/  @!P4 R2UR UR19, R9 ;  /* 0x000000000913c2ca */ /* 0x000fe200000e0000 */
[----:B------:R-:W-:Y:S01]  /*63c0*/  VOTEU.ALL UP1, P4 ;  /* 0x0000000000ff7886 */ /* 0x000fe20002020000 */
[----:B------:R-:W-:Y:S01]  /*63d0*/  @!P4 R2UR UR18, R8 ;  /* 0x000000000812c2ca */ /* 0x000fe200000e0000 */
[----:B------:R-:W-:Y:S01]  /*63e0*/  UMOV UR9, UR25 ;  /* 0x0000001900097c82 */ /* 0x000fe20008000000 */
[----:B------:R-:W1:Y:S01]  /*63f0*/  LDC.64 R8, c[0x0][0xb10] ;  /* 0x0002c400ff087b82 */ /* 0x000e620000000a00 */
[----:B------:R-:W-:Y:S01]  /*6400*/  UMOV UR11, UR35 ;  /* 0x00000023000b7c82 */ /* 0x000fe20008000000 */
[----:B------:R-:W-:Y:S01]  /*6410*/  UMOV UR12, UR36 ;  /* 0x00000024000c7c82 */ /* 0x000fe20008000000 */
[----:B------:R-:W-:Y:S08]  /*6420*/  UPRMT UR14, UR37, 0x654, UR25 ;  /* 0x00000654250e7896 */ /* 0x000ff00008000019 */
[----:B------:R1:W-:Y:S01]  /*6430*/  @!UP2 UTMALDG.3D [UR24], [UR18], desc[UR16] ;  /* 0x000010181200a5b4 */ /* 0x0003e20008011000 */
[----:B------:R1:W-:Y:S01]  /*6440*/  @!UP1 UTMALDG.3D [UR8], [UR18], desc[UR16] ;  /* 0x00001008120095b4 */ /* 0x0003e20008011000 */
[----:B------:R5:W-:Y:S01]  /*6450*/  @!P4 SYNCS.ARRIVE.TRANS64.RED.A0TR RZ, [UR7+0x288], R0 ;  /* 0x00028800ffffc9a7 */ /* 0x000be20008300407 */
[C---:B-1----:R-:W-:Y:S01]  /*6460*/  @!P1 IMAD.HI.U32 R8, R11.reuse, R8, RZ ;  /* 0x000000080b089227 */ /* 0x042fe200078e00ff */
[----:B--2---:R-:W-:Y:S02]  /*6470*/  @!P1 ISETP.NE.AND P0, PT, R12, 0x1, PT ;  /* 0x000000010c00980c */ /* 0x004fe40003f05270 */
[----:B----4-:R-:W-:Y:S01]  /*6480*/  @!P1 ISETP.NE.AND P2, PT, R2, 0x1, PT ;  /* 0x000000010200980c */ /* 0x010fe20003f45270 */
[C---:B------:R-:W-:Y:S01]  /*6490*/  @!P1 IMAD.HI.U32 R13, R10.reuse, R13, RZ ;  /* 0x0000000d0a0d9227 */ /* 0x040fe200078e00ff */
[----:B------:R-:W-:Y:S04]  /*64a0*/  @!P1 SHF.R.U32.HI R8, RZ, R9, R8 ;  /* 0x00000009ff089219 */ /* 0x000fe80000011608 */
[----:B------:R-:W-:Y:S01]  /*64b0*/  @!P1 SEL R8, R11, R8, !P2 ;  /* 0x000000080b089207 */ /* 0x000fe20005000000 */
[----:B------:R-:W-:Y:S01]  /*64c0*/  SYNCS.ARRIVE.TRANS64.RED.A1T0 RZ, [UR14], RZ ;  /* 0x000000ffffff79a7 */ /* 0x000fe2000810040e */
[----:B------:R-:W1:Y:S01]  /*64d0*/  SYNCS.PHASECHK.TRANS64.TRYWAIT P5, [UR7+0x2a8], R14 ;  /* 0x0002a80eff0075a7 */ /* 0x000e6200080a1107 */
[----:B-----5:R-:W2:Y:S02]  /*64e0*/  @!P1 LDC R0, c[0x0][0xb20] ;  /* 0x0002c800ff009b82 */ /* 0x020ea40000000800 */
[----:B--2---:R-:W-:Y:S04]  /*64f0*/  @!P1 SHF.R.U32.HI R0, RZ, R0, R13 ;  /* 0x00000000ff009219 */ /* 0x004fe8000001160d */
[----:B------:R-:W-:Y:S05]  /*6500*/  @!P1 SEL R9, R10, R0, !P0 ;  /* 0x000000000a099207 */ /* 0x000fea0004000000 */
[----:B------:R-:W-:Y:S02]  /*6510*/  @!P1 IMAD.IADD R0, R9, 0x1, -R8 ;  /* 0x0000000109009824 */ /* 0x000fe400078e0a08 */
[----:B------:R-:W-:Y:S02]  /*6520*/  @!P1 IMAD.IADD R8, R8, 0x1, -R9 ;  /* 0x0000000108089824 */ /* 0x000fe400078e0a09 */
[----:B------:R-:W-:Y:S02]  /*6530*/  @!P1 IMAD R11, R0, R2, R11 ;  /* 0x00000002000b9224 */ /* 0x000fe400078e020b */
[----:B------:R-:W-:Y:S01]  /*6540*/  @!P1 IMAD R10, R8, R12, R10 ;  /* 0x0000000c080a9224 */ /* 0x000fe200078e020a */
[----:B-1----:R-:W-:Y:S06]  /*6550*/  @!P5 BRA `(.L_x_131) ;  /* 0x000000500074d947 */ /* 0x002fec0003800000 */
.L_x_286:
[----:B------:R-:W-:Y:S01]  /*6560*/  @!P4 IADD3 R2, P0, PT, R30, 0x580, RZ ;  /* 0x000005801e02c810 */ /* 0x000fe20007f1e0ff */
[----:B------:R-:W-:Y:S01]  /*6570*/  VOTEU.ALL UP1, P4 ;  /* 0x0000000000ff7886 */ /* 0x000fe20002020000 */
[----:B------:R-:W-:Y:S01]  /*6580*/  VOTEU.ALL UP2, P4 ;  /* 0x0000000000ff7886 */ /* 0x000fe20002040000 */
[----:B------:R-:W-:Y:S01]  /*6590*/  UMOV UR14, 0x0 ;  /* 0x00000000000e7882 */ /* 0x000fe20000000000 */
[----:B------:R-:W-:Y:S01]  /*65a0*/  @!P4 R2UR UR9, R2 ;  /* 0x000000000209c2ca */ /* 0x000fe200000e0000 */
[----:B-1----:R-:W-:Y:S01]  /*65b0*/  @!P4 IMAD.X R0, RZ, RZ, R31, P0 ;  /* 0x000000ffff00c224 */ /* 0x002fe200000e061f */
[----:B------:R-:W-:Y:S01]  /*65c0*/  @!UP1 UIADD3 UR17, UPT, UPT, UR7, 0x290, URZ ;  /* 0x0000029007119890 */ /* 0x000fe2000fffe0ff */
[----:B------:R-:W-:Y:S01]  /*65d0*/  ISETP.NE.AND P0, PT, R28, 0x2, PT ;  /* 0x000000021c00780c */ /* 0x000fe20003f05270 */
[----:B------:R-:W-:Y:S01]  /*65e0*/  @!UP1 UIADD3 UR18, UPT, UPT, UR34, 0x40, URZ ;  /* 0x0000004022129890 */ /* 0x000fe2000fffe0ff */
[----:B------:R-:W-:Y:S01]  /*65f0*/  LOP3.LUT R29, R29, 0x1, RZ, 0x3c, !PT ;  /* 0x000000011d1d7812 */ /* 0x000fe200078e3cff */
[----:B------:R-:W-:Y:S01]  /*6600*/  @!UP1 UIADD3 UR16, UPT, UPT, UR7, 0x4400, URZ ;  /* 0x0000440007109890 */ /* 0x000fe2000fffe0ff */
[----:B------:R-:W-:Y:S01]  /*6610*/  @!P4 R2UR UR8, R0 ;  /* 0x000000000008c2ca */ /* 0x000fe200000e0000 */
[----:B------:R-:W-:Y:S01]  /*6620*/  UMOV UR15, 0x10000000 ;  /* 0x10000000000f7882 */ /* 0x000fe20000000000 */
[----:B------:R-:W-:Y:S01]  /*6630*/  UMOV UR19, UR35 ;  /* 0x0000002300137c82 */ /* 0x000fe20008000000 */
[----:B------:R-:W-:Y:S01]  /*6640*/  UMOV UR20, UR36 ;  /* 0x0000002400147c82 */ /* 0x000fe20008000000 */
[----:B------:R-:W-:Y:S01]  /*6650*/  @!UP1 UIADD3 UR10, UPT, UPT, UR34, 0xa0, URZ ;  /* 0x000000a0220a9890 */ /* 0x000fe2000fffe0ff */
[----:B------:R-:W-:Y:S01]  /*6660*/  SEL R0, RZ, 0x1, P0 ;  /* 0x00000001ff007807 */ /* 0x000fe20000000000 */
[----:B------:R-:W-:Y:S01]  /*6670*/  IMAD.U32 R8, RZ, RZ, UR9 ;  /* 0x00000009ff087e24 */ /* 0x000fe2000f8e00ff */
[----:B------:R-:W-:Y:S01]  /*6680*/  UMOV UR11, UR35 ;  /* 0x00000023000b7c82 */ /* 0x000fe20008000000 */
[----:B------:R-:W-:Y:S01]  /*6690*/  UMOV UR12, UR36 ;  /* 0x00000024000c7c82 */ /* 0x000fe20008000000 */
[----:B------:R-:W-:Y:S01]  /*66a0*/  UMOV UR9, UR17 ;  /* 0x0000001100097c82 */ /* 0x000fe20008000000 */
[----:B------:R-:W-:Y:S01]  /*66b0*/  @P3 R2UR UR36, R26 ;  /* 0x000000001a2432ca */ /* 0x000fe200000e0000 */
[----:B------:R-:W-:Y:S01]  /*66c0*/  IMAD.IADD R15, R10, 0x1, R90 ;  /* 0x000000010a0f7824 */ /* 0x000fe200078e025a */
[----:B------:R-:W-:Y:S01]  /*66d0*/  @!P4 R2UR UR22, R8 ;  /* 0x000000000816c2ca */ /* 0x000fe200000e0000 */
[----:B------:R-:W-:Y:S01]  /*66e0*/  IMAD.U32 R9, RZ, RZ, UR8 ;  /* 0x00000008ff097e24 */ /* 0x000fe2000f8e00ff */
[----:B------:R-:W-:Y:S01]  /*66f0*/  @!UP1 UIADD3 UR8, UPT, UPT, UR7, 0x5400, URZ ;  /* 0x0000540007089890 */ /* 0x000fe2000fffe0ff */
[----:B------:R-:W-:Y:S01]  /*6700*/  LOP3.LUT R27, R27, R0, RZ, 0x3c, !PT ;  /* 0x000000001b1b7212 */ /* 0x000fe200078e3cff */
[----:B------:R-:W-:Y:S01]  /*6710*/  VOTEU.ALL UP1, P4 ;  /* 0x0000000000ff7886 */ /* 0x000fe20002020000 */
[----:B------:R-:W-:Y:S01]  /*6720*/  IMAD.IADD R14, R11, 0x1, R91 ;  /* 0x000000010b0e7824 */ /* 0x000fe200078e025b */
[----:B------:R-:W-:Y:S02]  /*6730*/  @!P4 R2UR UR23, R9 ;  /* 0x000000000917c2ca */ /* 0x000fe400000e0000 */
[----:B------:R-:W-:Y:S11]  /*6740*/  SEL R28, R28, RZ, P0 ;  /* 0x000000ff1c1c7207 */ /* 0x000ff60000000000 */
[----:B------:R2:W-:Y:S01]  /*6750*/  @!UP2 UTMALDG.3D [UR16], [UR22], desc[UR14] ;  /* 0x00000e101600a5b4 */ /* 0x0005e20008011000 */
[----:B------:R2:W-:Y:S01]  /*6760*/  @!UP1 UTMALDG.3D [UR8], [UR22], desc[UR14] ;  /* 0x00000e08160095b4 */ /* 0x0005e20008011000 */
[----:B------:R2:W-:Y:S01]  /*6770*/  @!P4 SYNCS.ARRIVE.TRANS64.RED.A0TR RZ, [UR7+0x290], R25 ;  /* 0x00029019ffffc9a7 */ /* 0x0005e20008300407 */
[----:B------:R-:W-:Y:S01]  /*6780*/  UPLOP3.LUT UP1, UPT, UPT, UPT, UPT, 0x80, 0x8 ;  /* 0x000000000008789c */ /* 0x000fe20003f2f070 */
[----:B------:R-:W-:Y:S01]  /*6790*/  SYNCS.ARRIVE.TRANS64.RED.A1T0 RZ, [UR13], RZ ;  /* 0x000000ffffff79a7 */ /* 0x000fe2000810040d */
[----:B------:R-:W-:Y:S09]  /*67a0*/  @P3 BRA `(.L_x_132) ;  /* 0xfffffff000ac3947 */ /* 0x000ff2000383ffff */
[----:B------:R-:W-:-:S04]  /*67b0*/  SHF.L.U32 R2, R29, 0x1f, RZ ;  /* 0x0000001f1d027819 */ /* 0x000fc800000006ff */
[----:B------:R-:W1:Y:S02]  /*67c0*/  SYNCS.PHASECHK.TRANS64.TRYWAIT P0, [UR7+0x298], R2 ;  /* 0x00029802ff0075a7 */ /* 0x000e640008001107 */
[----:B-1----:R-:W-:Y:S05]  /*67d0*/  @!P0 BRA `(.L_x_133) ;  /* 0x0000004c00ec8947 */ /* 0x002fea0003800000 */
.L_x_288:
[----:B------:R-:W4:Y:S02]  /*67e0*/  SYNCS.PHASECHK.TRANS64.TRYWAIT P0, [UR7+0x2a0], R2 ;  /* 0x0002a002ff0075a7 */ /* 0x000f240008001107 */
[----:B----4-:R-:W-:Y:S05]  /*67f0*/  @!P0 BRA `(.L_x_134) ;  /* 0x0000004c00fc8947 */ /* 0x010fea0003800000 */
.L_x_290:
[----:B-1----:R-:W-:-:S07]  /*6800*/  MOV R0, UR7 ;  /* 0x0000000700007c02 */ /* 0x002fce0008000f00 */
.L_x_135:
[----:B-1----:R-:W-:-:S04]  /*6810*/  SHF.L.U32 R2, R29, 0x1f, RZ ;  /* 0x0000001f1d027819 */ /* 0x002fc800000006ff */
[----:B------:R1:W4:Y:S03]  /*6820*/  SYNCS.PHASECHK.TRANS64.TRYWAIT P0, [R0+URZ+0x2a8], R2 ;  /* 0x0002a802000075a7 */ /* 0x00032600080011ff */
[----:B----4-:R-:W-:Y:S05]  /*6830*/  @!P0 NANOSLEEP.SYNCS 0x989680 ;  /* 0x009896800000895d */ /* 0x010fea0003900000 */
[----:B------:R-:W4:Y:S02]  /*6840*/  @!P0 SYNCS.PHASECHK.TRANS64 P0, [R0+URZ+0x2a8], R2 ;  /* 0x0002a802000085a7 */ /* 0x000f2400080010ff */
[----:B--2-4-:R-:W-:Y:S05]  /*6850*/  @P0 EXIT ;  /* 0x000000000000094d */ /* 0x014fea0003800000 */
[----:B------:R-:W-:Y:S05]  /*6860*/  BRA `(.L_x_135) ;  /* 0xfffffffc00e87947 */ /* 0x000fea000383ffff */
.L_x_122:
[----:B------:R-:W-:-:S06]  /*6870*/  UISETP.GE.AND UP1, UPT, UR10, 0x4, UPT ;  /* 0x000000040a00788c */ /* 0x000fcc000bf26270 */
[----:B------:R-:W-:-:S13]  /*6880*/  PLOP3.LUT P0, PT, PT, PT, UP1, 0x80, 0x8 ;  /* 0x000000000008781c */ /* 0x000fda0003f0f018 */
[----:B------:R-:W-:Y:S05]  /*6890*/  @!P0 EXIT ;  /* 0x000000000000894d */ /* 0x000fea0003800000 */
[----:B------:R-:W-:Y:S01]  /*68a0*/  BAR.SYNC.DEFER_BLOCKING 0x6, 0xa0 ;  /* 0x0182800000007b1d */ /* 0x000fe20000010000 */
[C---:B------:R-:W-:Y:S01]  /*68b0*/  IMAD.SHL.U32 R4, R105.reuse, 0x20, RZ ;  /* 0x0000002069047824 */ /* 0x040fe200078e00ff */
[C---:B------:R-:W-:Y:S01]  /*68c0*/  SHF.L.U32 R3, R96.reuse, 0x15, RZ ;  /* 0x0000001560037819 */ /* 0x040fe200000006ff */
[----:B------:R-:W-:Y:S01]  /*68d0*/  IMAD.SHL.U32 R5, R96, 0x400, RZ ;  /* 0x0000040060057824 */ /* 0x000fe200078e00ff */
[C---:B------:R-:W-:Y:S01]  /*68e0*/  LOP3.LUT R106, R105.reuse, 0x60, RZ, 0xc0, !PT ;  /* 0x00000060696a7812 */ /* 0x040fe200078ec0ff */
[C---:B------:R-:W-:Y:S01]  /*68f0*/  IMAD.SHL.U32 R2, R105.reuse, 0x4, RZ ;  /* 0x0000000469027824 */ /* 0x040fe200078e00ff */
[----:B------:R-:W-:Y:S02]  /*6900*/  UMOV UR48, 0x400 ;  /* 0x0000040000307882 */ /* 0x000fe40000000000 */
[----:B------:R-:W1:Y:S01]  /*6910*/  LDC R95, c[0x0][0x370] ;  /* 0x0000dc00ff5f7b82 */ /* 0x000e620000000800 */
[----:B------:R-:W-:Y:S01]  /*6920*/  ULEA UR48, UR37, UR48, 0x18 ;  /* 0x0000003025307291 */ /* 0x000fe2000f8ec0ff */
[C---:B------:R-:W-:Y:S01]  /*6930*/  LOP3.LUT R104, R4.reuse, 0xb20, RZ, 0xc0, !PT ;  /* 0x00000b2004687812 */ /* 0x040fe200078ec0ff */
[----:B------:R-:W-:Y:S01]  /*6940*/  IMAD.U32 R36, R105, 0x10000, RZ ;  /* 0x0001000069247824 */ /* 0x000fe200078e00ff */
[----:B------:R-:W-:Y:S01]  /*6950*/  LOP3.LUT R4, R4, 0xc0, RZ, 0xc0, !PT ;  /* 0x000000c004047812 */ /* 0x000fe200078ec0ff */
[----:B------:R-:W-:Y:S01]  /*6960*/  UIADD3 UR4, UPT, UPT, UR48, 0x400, URZ ;  /* 0x0000040030047890 */ /* 0x000fe2000fffe0ff */
[----:B------:R-:W-:Y:S01]  /*6970*/  LOP3.LUT R104, R104, 0x400, R5, 0xf8, !PT ;  /* 0x0000040068687812 */ /* 0x000fe200078ef805 */
[----:B------:R-:W-:Y:S01]  /*6980*/  HFMA2 R48, -RZ, RZ, 0, 0 ;  /* 0x00000000ff307431 */ /* 0x000fe200000001ff */
[----:B------:R-:W2:Y:S01]  /*6990*/  LDC R43, c[0x0][0xb0c] ;  /* 0x0002c300ff2b7b82 */ /* 0x000ea20000000800 */
[----:B------:R-:W-:Y:S01]  /*69a0*/  LOP3.LUT R2, R4, 0x18, R2, 0xf8, !PT ;  /* 0x0000001804027812 */ /* 0x000fe200078ef802 */
[----:B------:R-:W-:Y:S01]  /*69b0*/  IMAD.MOV.U32 R101, RZ, RZ, 0x1 ;  /* 0x00000001ff657424 */ /* 0x000fe200078e00ff */
[----:B------:R-:W-:Y:S01]  /*69c0*/  LOP3.LUT R3, R3, 0x200000, RZ, 0xc0, !PT ;  /* 0x0020000003037812 */ /* 0x000fe200078ec0ff */
[----:B------:R-:W-:Y:S01]  /*69d0*/  IMAD.MOV.U32 R100, RZ, RZ, RZ ;  /* 0x000000ffff647224 */ /* 0x000fe200078e00ff */
[----:B------:R-:W-:Y:S01]  /*69e0*/  LOP3.LUT R104, R104, R2, RZ, 0xfc, !PT ;  /* 0x0000000268687212 */ /* 0x000fe200078efcff */
[----:B------:R-:W-:Y:S01]  /*69f0*/  IMAD.MOV.U32 R109, RZ, RZ, RZ ;  /* 0x000000ffff6d7224 */ /* 0x000fe200078e00ff */
[----:B------:R-:W-:Y:S01]  /*6a00*/  MOV R97, UR4 ;  /* 0x0000000400617c02 */ /* 0x000fe20008000f00 */
[----:B------:R-:W3:Y:S01]  /*6a10*/  LDC R93, c[0x0][0xb20] ;  /* 0x0002c800ff5d7b82 */ /* 0x000ee20000000800 */
[----:B------:R-:W4:Y:S01]  /*6a20*/  LDS R0, [UR48+0x370] ;  /* 0x00037030ff007984 */ /* 0x000f220008000800 */
[----:B------:R-:W-:Y:S01]  /*6a30*/  LOP3.LUT R103, R105, 0x2, RZ, 0xc0, !PT ;  /* 0x0000000269677812 */ /* 0x000fe200078ec0ff */
[----:B------:R-:W1:Y:S01]  /*6a40*/  LDCU.64 UR52, c[0x0][0x348] ;  /* 0x00006900ff3477ac */ /* 0x000e620008000a00 */
[----:B------:R-:W-:Y:S01]  /*6a50*/  LOP3.LUT R36, R3, 0x400000, R36, 0xf8, !PT ;  /* 0x0040000003247812 */ /* 0x000fe200078ef824 */
[----:B------:R-:W-:Y:S01]  /*6a60*/  IMAD R104, R104, 0x2, R97 ;  /* 0x0000000268687824 */ /* 0x000fe200078e0261 */
[----:B------:R-:W-:Y:S01]  /*6a70*/  LOP3.LUT R105, R105, 0x4, RZ, 0xc0, !PT ;  /* 0x0000000469697812 */ /* 0x000fe200078ec0ff */
[----:B------:R-:W1:Y:S01]  /*6a80*/  LDCU.64 UR38, c[0x0][0x888] ;  /* 0x00011100ff2677ac */ /* 0x000e620008000a00 */
[----:B------:R-:W1:Y:S01]  /*6a90*/  LDC R42, c[0x0][0xb30] ;  /* 0x0002cc00ff2a7b82 */ /* 0x000e620000000800 */
[----:B------:R-:W-:Y:S01]  /*6aa0*/  MOV R99, RZ ;  /* 0x000000ff00637202 */ /* 0x000fe20000000f00 */
[--C-:B------:R-:W-:Y:S01]  /*6ab0*/  IMAD R103, R103, -0x10, R104.reuse ;  /* 0xfffffff067677824 */ /* 0x100fe200078e0268 */
[----:B------:R-:W1:Y:S01]  /*6ac0*/  LDCU.64 UR44, c[0x0][0x890] ;  /* 0x00011200ff2c77ac */ /* 0x000e620008000a00 */
[----:B------:R-:W-:Y:S01]  /*6ad0*/  IMAD R102, R105, -0x10, R104 ;  /* 0xfffffff069667824 */ /* 0x000fe200078e0268 */
[----:B------:R-:W-:-:S03]  /*6ae0*/  UMOV UR50, URZ ;  /* 0x000000ff00327c82 */ /* 0x000fc60008000000 */
[----:B------:R-:W1:Y:S01]  /*6af0*/  LDC.64 R88, c[0x0][0xb10] ;  /* 0x0002c400ff587b82 */ /* 0x000e620000000a00 */
[----:B------:R-:W-:-:S07]  /*6b00*/  UMOV UR49, URZ ;  /* 0x000000ff00317c82 */ /* 0x000fce0008000000 */
[----:B------:R-:W1:Y:S08]  /*6b10*/  LDC.64 R40, c[0x0][0xb18] ;  /* 0x0002c600ff287b82 */ /* 0x000e700000000a00 */
[----:B------:R-:W1:Y:S08]  /*6b20*/  LDC.64 R38, c[0x0][0xb28] ;  /* 0x0002ca00ff267b82 */ /* 0x000e700000000a00 */
[----:B------:R-:W1:Y:S01]  /*6b30*/  LDC.64 R86, c[0x0][0x8b0] ;  /* 0x00022c00ff567b82 */ /* 0x000e620000000a00 */
[----:B----4-:R-:W-:-:S07]  /*6b40*/  IMAD.IADD R36, R0, 0x1, R36 ;  /* 0x0000000100247824 */ /* 0x010fce00078e0224 */
[----:B------:R-:W4:Y:S08]  /*6b50*/  LDC.64 R84, c[0x0][0x8a8] ;  /* 0x00022a00ff547b82 */ /* 0x000f300000000a00 */
[----:B--23--:R-:W1:Y:S02]  /*6b60*/  LDC R94, c[0x0][0x374] ;  /* 0x0000dd00ff5e7b82 */ /* 0x00ce640000000800 */
.L_x_172:
[----:B------:R-:W-:Y:S02]  /*6b70*/  LEA R0, R109, UR48, 0x3 ;  /* 0x000000306d007c11 */ /* 0x000fe4000f8e18ff */
[----:B------:R-:W-:Y:S02]  /*6b80*/  SHF.L.U32 R2, R99, 0x1f, RZ ;  /* 0x0000001f63027819 */ /* 0x000fe400000006ff */
[----:B-1----:R-:W-:Y:S02]  /*6b90*/  LEA R16, R109, UR48, 0x4 ;  /* 0x000000306d107c11 */ /* 0x002fe4000f8e20ff */
[----:B------:R-:W2:Y:S02]  /*6ba0*/  SYNCS.PHASECHK.TRANS64.TRYWAIT P0, [R0+URZ+0x2c0], R2 ;  /* 0x0002c002000075a7 */ /* 0x000ea400080011ff */
[----:B--23--:R-:W-:Y:S05]  /*6bb0*/  @!P0 BRA `(.L_x_136) ;  /* 0x0000004c00248947 */ /* 0x00cfea0003800000 */
.L_x_291:
[----:B------:R-:W3:Y:S01]  /*6bc0*/  LDC.64 R10, c[0x0][0xb10] ;  /* 0x0002c400ff0a7b82 */ /* 0x000ee20000000a00 */
[----:B------:R-:W4:Y:S01]  /*6bd0*/  LDS.128 R16, [R16+0x350] ;  /* 0x0003500010107984 */ /* 0x000f220000000c00 */
[----:B-1----:R-:W-:Y:S01]  /*6be0*/  ISETP.NE.AND P1, PT, R42, 0x1, PT ;  /* 0x000000012a00780c */ /* 0x002fe20003f25270 */
[----:B--2---:R-:W-:Y:S01]  /*6bf0*/  VIADD R0, R0, 0x2d0 ;  /* 0x000002d000007836 */ /* 0x004fe20000000000 */
[----:B------:R-:W-:Y:S04]  /*6c00*/  ISETP.GE.AND P0, PT, R37, 0x1, PT ;  /* 0x000000012500780c */ /* 0x000fe80003f06270 */
[----:B------:R-:W1:Y:S01]  /*6c10*/  LDC.64 R8, c[0x0][0xb18] ;  /* 0x0002c600ff087b82 */ /* 0x000e620000000a00 */
[----:B------:R-:W-:Y:S01]  /*6c20*/  PRMT R0, RZ, 0x654, R0 ;  /* 0x00000654ff007816 */ /* 0x000fe20000000000 */
[----:B------:R-:W-:Y:S01]  /*6c30*/  @!PT LDS RZ, [RZ] ;  /* 0x00000000fffff984 */ /* 0x000fe20000000800 */
[----:B------:R-:W-:Y:S01]  /*6c40*/  @!PT LDS RZ, [RZ] ;  /* 0x00000000fffff984 */ /* 0x000fe20000000800 */
[----:B------:R-:W-:Y:S01]  /*6c50*/  @!PT LDS RZ, [RZ] ;  /* 0x00000000fffff984 */ /* 0x000fe20000000800 */
[----:B------:R-:W-:Y:S01]  /*6c60*/  @!PT LDS RZ, [RZ] ;  /* 0x00000000fffff984 */ /* 0x000fe20000000800 */
[----:B------:R2:W-:Y:S06]  /*6c70*/  MEMBAR.ALL.CTA ;  /* 0x0000000000007992 */ /* 0x0005ec0000008000 */
[----:B--2---:R-:W2:Y:S01]  /*6c80*/  FENCE.VIEW.ASYNC.S ;  /* 0x00000000000073c6 */ /* 0x004ea20000000000 */
[----:B------:R-:W1:Y:S08]  /*6c90*/  @!P1 LDC R12, c[0x0][0xb20] ;  /* 0x0002c800ff0c9b82 */ /* 0x000e700000000800 */
[----:B------:R-:W1:Y:S01]  /*6ca0*/  @!P1 LDC R7, c[0x0][0xb0c] ;  /* 0x0002c300ff079b82 */ /* 0x000e620000000800 */
[----:B--2---:R2:W-:Y:S01]  /*6cb0*/  SYNCS.ARRIVE.TRANS64.RED.A1T0 RZ, [R0+URZ], RZ ;  /* 0x000000ff00ff79a7 */ /* 0x0045e200081004ff */
[----:B----4-:R-:W-:Y:S04]  /*6cc0*/  LOP3.LUT P4, RZ, R18, 0x1, RZ, 0xc0, !PT ;  /* 0x0000000112ff7812 */ /* 0x010fe8000788c0ff */
[----:B------:R-:W-:Y:S09]  /*6cd0*/  P2R R107, PR, RZ, 0x10 ;  /* 0x00000010ff6b7803 */ /* 0x000ff20000000000 */
[----:B------:R-:W-:Y:S02]  /*6ce0*/  @P4 MOV R45, R16 ;  /* 0x00000010002d4202 */ /* 0x000fe40000000f00 */
[----:B------:R-:W-:Y:S01]  /*6cf0*/  @P4 LOP3.LUT R44, R17, 0xffff, RZ, 0xc0, !PT ;  /* 0x0000ffff112c4812 */ /* 0x000fe200078ec0ff */
[----:B--23--:R-:W-:Y:S06]  /*6d00*/  @!P0 BRA `(.L_x_137) ;  /* 0x0000000000a48947 */ /* 0x00cfec0003800000 */
[----:B------:R-:W-:Y:S01]  /*6d10*/  IMAD.HI.U32 R0, R94, R41, RZ ;  /* 0x000000295e007227 */ /* 0x000fe200078e00ff */
[----:B------:R-:W-:Y:S02]  /*6d20*/  ISETP.NE.AND P0, PT, R40, 0x1, PT ;  /* 0x000000012800780c */ /* 0x000fe40003f05270 */
[----:B------:R-:W-:Y:S01]  /*6d30*/  ISETP.NE.AND P2, PT, R37, 0x1, PT ;  /* 0x000000012500780c */ /* 0x000fe20003f45270 */
[----:B------:R-:W-:Y:S01]  /*6d40*/  IMAD.HI.U32 R4, R95, R88, RZ ;  /* 0x000000585f047227 */ /* 0x000fe200078e00ff */
[----:B------:R-:W-:Y:S02]  /*6d50*/  SHF.R.U32.HI R0, RZ, R93, R0 ;  /* 0x0000005dff007219 */ /* 0x000fe40000011600 */
[----:B------:R-:W-:Y:S01]  /*6d60*/  ISETP.NE.AND P3, PT, R43, 0x1, PT ;  /* 0x000000012b00780c */ /* 0x000fe20003f65270 */
[----:B------:R-:W-:Y:S01]  /*6d70*/  IMAD.HI.U32 R6, R44, R41, RZ ;  /* 0x000000292c067227 */ /* 0x000fe200078e00ff */
[-C--:B------:R-:W-:Y:S02]  /*6d80*/  SHF.R.U32.HI R4, RZ, R89.reuse, R4 ;  /* 0x00000059ff047219 */ /* 0x080fe40000011604 */
[----:B------:R-:W-:Y:S01]  /*6d90*/  SEL R0, R94, R0, !P0 ;  /* 0x000000005e007207 */ /* 0x000fe20004000000 */
[----:B------:R-:W-:Y:S01]  /*6da0*/  IMAD.HI.U32 R5, R45, R88, RZ ;  /* 0x000000582d057227 */ /* 0x000fe200078e00ff */
[----:B------:R-:W-:Y:S03]  /*6db0*/  SEL R4, R95, R4, !P3 ;  /* 0x000000045f047207 */ /* 0x000fe60005800000 */
[-C--:B------:R-:W-:Y:S01]  /*6dc0*/  IMAD.HI.U32 R3, R0, R38.reuse, RZ ;  /* 0x0000002600037227 */ /* 0x080fe200078e00ff */
[----:B------:R-:W-:Y:S03]  /*6dd0*/  SHF.R.U32.HI R5, RZ, R89, R5 ;  /* 0x00000059ff057219 */ /* 0x000fe60000011605 */
[----:B------:R-:W-:Y:S01]  /*6de0*/  IMAD.HI.U32 R2, R4, R38, RZ ;  /* 0x0000002604027227 */ /* 0x000fe200078e00ff */
[----:B------:R-:W-:Y:S02]  /*6df0*/  @P2 SHF.R.U32.HI R0, RZ, R39, R3 ;  /* 0x00000027ff002219 */ /* 0x000fe40000011603 */
[----:B------:R-:W-:Y:S02]  /*6e00*/  SHF.R.U32.HI R3, RZ, R93, R6 ;  /* 0x0000005dff037219 */ /* 0x000fe40000011606 */
[----:B------:R-:W-:Y:S01]  /*6e10*/  @P2 SHF.R.U32.HI R4, RZ, R39, R2 ;  /* 0x00000027ff042219 */ /* 0x000fe20000011602 */
[----:B------:R-:W-:Y:S01]  /*6e20*/  IMAD R0, R37, R0, RZ ;  /* 0x0000000025007224 */ /* 0x000fe200078e02ff */
[----:B------:R-:W-:Y:S02]  /*6e30*/  SEL R3, R44, R3, !P0 ;  /* 0x000000032c037207 */ /* 0x000fe40004000000 */
[----:B------:R-:W-:Y:S01]  /*6e40*/  SEL R2, R45, R5, !P3 ;  /* 0x000000052d027207 */ /* 0x000fe20005800000 */
[----:B------:R-:W-:Y:S01]  /*6e50*/  IMAD R5, R37, R4, RZ ;  /* 0x0000000425057224 */ /* 0x000fe200078e02ff */
[C---:B------:R-:W-:Y:S01]  /*6e60*/  ISETP.GE.AND P0, PT, R3.reuse, R0, PT ;  /* 0x000000000300720c */ /* 0x040fe20003f06270 */
[C---:B------:R-:W-:Y:S03]  /*6e70*/  IMAD.HI.U32 R0, R3.reuse, R38, RZ ;  /* 0x0000002603007227 */ /* 0x040fe600078e00ff */
[C---:B------:R-:W-:Y:S02]  /*6e80*/  ISETP.GE.OR P0, PT, R2.reuse, R5, P0 ;  /* 0x000000050200720c */ /* 0x040fe40000706670 */
[----:B------:R-:W-:Y:S04]  /*6e90*/  SHF.R.U32.HI R0, RZ, R39, R0 ;  /* 0x00000027ff007219 */ /* 0x000fe80000011600 */
        /* <DEDUP_REMOVED lines=15> */
[----:B------:R-:W-:Y:S07]  /*6f90*/  IMAD R44, R3, R40, R44 ;  /* 0x00000028032c7224 */ /* 0x000fee00078e022c */
.L_x_137:
[----:B-1----:R-:W-:Y:S01]  /*6fa0*/  @!P1 ISETP.NE.AND P0, PT, R8, 0x1, PT ;  /* 0x000000010800980c */ /* 0x002fe20003f05270 */
[----:B------:R-:W-:Y:S01]  /*6fb0*/  @!P1 IMAD.HI.U32 R2, R44, R9, RZ ;  /* 0x000000092c029227 */ /* 0x000fe200078e00ff */
[----:B------:R-:W-:Y:S01]  /*6fc0*/  R2UR UR42, R14 ;  /* 0x000000000e2a72ca */ /* 0x000fe200000e0000 */
[----:B------:R-:W-:Y:S01]  /*6fd0*/  BSSY.RECONVERGENT B6, `(.L_x_138) ;  /* 0x0000031000067945 */ /* 0x000fe20003800200 */
[----:B------:R-:W-:Y:S01]  /*6fe0*/  R2UR UR41, R15 ;  /* 0x000000000f2972ca */ /* 0x000fe200000e0000 */
[----:B------:R-:W-:Y:S01]  /*6ff0*/  @!P1 IMAD.HI.U32 R0, R45, R10, RZ ;  /* 0x0000000a2d009227 */ /* 0x000fe200078e00ff */
[----:B------:R-:W-:Y:S02]  /*7000*/  @!P1 SHF.R.U32.HI R2, RZ, R12, R2 ;  /* 0x0000000cff029219 */ /* 0x000fe40000011602 */
[----:B------:R-:W-:Y:S01]  /*7010*/  @!P1 ISETP.NE.AND P2, PT, R7, 0x1, PT ;  /* 0x000000010700980c */ /* 0x000fe20003f45270 */
[----:B------:R-:W-:Y:S01]  /*7020*/  VIADD R109, R109, 0x1 ;  /* 0x000000016d6d7836 */ /* 0x000fe20000000000 */
[----:B------:R-:W-:Y:S02]  /*7030*/  @!P1 SEL R2, R44, R2, !P0 ;  /* 0x000000022c029207 */ /* 0x000fe40004000000 */
[----:B------:R-:W-:Y:S02]  /*7040*/  @!P1 SHF.R.U32.HI R0, RZ, R11, R0 ;  /* 0x0000000bff009219 */ /* 0x000fe40000011600 */
[----:B------:R-:W-:Y:S01]  /*7050*/  LOP3.LUT P0, RZ, R97, 0x1b0, RZ, 0xc0, !PT ;  /* 0x000001b061ff7812 */ /* 0x000fe2000780c0ff */
[----:B------:R-:W-:Y:S01]  /*7060*/  USHF.L.U32 UR42, UR42, 0x6, URZ ;  /* 0x000000062a2a7899 */ /* 0x000fe200080006ff */
[----:B------:R-:W-:Y:S01]  /*7070*/  @!P1 SEL R3, R45, R0, !P2 ;  /* 0x000000002d039207 */ /* 0x000fe20005000000 */
[----:B------:R-:W-:Y:S01]  /*7080*/  UIMAD UR41, UR41, 0xc0, URZ ;  /* 0x000000c0292978a4 */ /* 0x000fe2000f8e02ff */
[----:B------:R-:W-:Y:S03]  /*7090*/  @P4 SHF.R.U32.HI R98, RZ, 0x10, R17 ;  /* 0x00000010ff624819 */ /* 0x000fe60000011611 */
[----:B------:R-:W-:Y:S02]  /*70a0*/  @!P1 IMAD.IADD R0, R2, 0x1, -R3 ;  /* 0x0000000102009824 */ /* 0x000fe400078e0a03 */
[----:B------:R-:W-:Y:S02]  /*70b0*/  @!P1 IMAD.IADD R2, R3, 0x1, -R2 ;  /* 0x0000000103029824 */ /* 0x000fe400078e0a02 */
[----:B------:R-:W-:Y:S02]  /*70c0*/  @!P1 IMAD R45, R0, R7, R45 ;  /* 0x00000007002d9224 */ /* 0x000fe400078e022d */
[----:B------:R-:W-:Y:S01]  /*70d0*/  @!P1 IMAD R44, R2, R8, R44 ;  /* 0x00000008022c9224 */ /* 0x000fe200078e022c */
[----:B------:R-:W-:Y:S06]  /*70e0*/  @!P0 BRA `(.L_x_139) ;  /* 0x00000000007c8947 */ /* 0x000fec0003800000 */
[----:B------:R-:W1:Y:S01]  /*70f0*/  LDCU.64 UR8, c[0x4][0x80] ;  /* 0x01001000ff0877ac */ /* 0x000e620008000a00 */
[----:B------:R-:W-:Y:S01]  /*7100*/  MOV R2, 0x0 ;  /* 0x0000000000027802 */ /* 0x000fe20000000f00 */
[----:B------:R-:W-:Y:S02]  /*7110*/  HFMA2 R12, -RZ, RZ, 0, 5.9604644775390625e-08 ;  /* 0x00000001ff0c7431 */ /* 0x000fe400000001ff */
[----:B------:R-:W-:Y:S01]  /*7120*/  IMAD.MOV.U32 R8, RZ, RZ, 0x70 ;  /* 0x00000070ff087424 */ /* 0x000fe200078e00ff */
[----:B------:R2:W3:Y:S01]  /*7130*/  LDC.64 R14, c[0x4][R2] ;  /* 0x01000000020e7b82 */ /* 0x0004e20000000a00 */
[----:B------:R-:W4:Y:S01]  /*7140*/  LDCU.64 UR6, c[0x4][0x88] ;  /* 0x01001100ff0677ac */ /* 0x000f220008000a00 */
[----:B------:R-:W-:Y:S01]  /*7150*/  IMAD.MOV.U32 R13, RZ, RZ, RZ ;  /* 0x000000ffff0d7224 */ /* 0x000fe200078e00ff */
[----:B------:R-:W2:Y:S01]  /*7160*/  LDCU.64 UR4, c[0x4][0x8] ;  /* 0x01000100ff0477ac */ /* 0x000ea20008000a00 */
[----:B-1----:R-:W-:Y:S01]  /*7170*/  MOV R5, UR9 ;  /* 0x0000000900057c02 */ /* 0x002fe20008000f00 */
[----:B------:R-:W-:Y:S01]  /*7180*/  IMAD.U32 R4, RZ, RZ, UR8 ;  /* 0x00000008ff047e24 */ /* 0x000fe2000f8e00ff */
[----:B----4-:R-:W-:Y:S01]  /*7190*/  MOV R7, UR7 ;  /* 0x0000000700077c02 */ /* 0x010fe20008000f00 */
[----:B------:R-:W-:Y:S01]  /*71a0*/  IMAD.U32 R6, RZ, RZ, UR6 ;  /* 0x00000006ff067e24 */ /* 0x000fe2000f8e00ff */
[----:B--2---:R-:W-:Y:S01]  /*71b0*/  MOV R11, UR5 ;  /* 0x00000005000b7c02 */ /* 0x004fe20008000f00 */
[----:B------:R-:W-:Y:S02]  /*71c0*/  IMAD.U32 R10, RZ, RZ, UR4 ;  /* 0x00000004ff0a7e24 */ /* 0x000fe4000f8e00ff */
[----:B------:R-:W-:Y:S07]  /*71d0*/  LEPC R20, `(.L_x_140) ;  /* 0x000000001014794e */ /* 0x000fee0000000000 */
[----:B---3-5:R-:W-:Y:S05]  /*71e0*/  CALL.ABS.NOINC R14 ;  /* 0x000000000e007343 */ /* 0x028fea0003c00000 */
.L_x_140:
[----:B------:R-:W1:Y:S01]  /*71f0*/  LDCU.64 UR8, c[0x4][0x80] ;  /* 0x01001000ff0877ac */ /* 0x000e620008000a00 */
[----:B------:R-:W2:Y:S01]  /*7200*/  LDC.64 R2, c[0x4][R2] ;  /* 0x0100000002027b82 */ /* 0x000ea20000000a00 */
[----:B------:R-:W-:Y:S02]  /*7210*/  HFMA2 R12, -RZ, RZ, 0, 5.9604644775390625e-08 ;  /* 0x00000001ff0c7431 */ /* 0x000fe400000001ff */
[----:B------:R-:W-:Y:S02]  /*7220*/  IMAD.MOV.U32 R8, RZ, RZ, 0x70 ;  /* 0x00000070ff087424 */ /* 0x000fe400078e00ff */
[----:B------:R-:W-:Y:S01]  /*7230*/  IMAD.MOV.U32 R13, RZ, RZ, RZ ;  /* 0x000000ffff0d7224 */ /* 0x000fe200078e00ff */
[----:B------:R-:W3:Y:S01]  /*7240*/  LDCU.64 UR6, c[0x4][0x88] ;  /* 0x01001100ff0677ac */ /* 0x000ee20008000a00 */
[----:B------:R-:W4:Y:S01]  /*7250*/  LDCU.64 UR4, c[0x4][0x8] ;  /* 0x01000100ff0477ac */ /* 0x000f220008000a00 */
[----:B-1----:R-:W-:Y:S02]  /*7260*/  MOV R4, UR8 ;  /* 0x0000000800047c02 */ /* 0x002fe40008000f00 */
[----:B------:R-:W-:Y:S02]  /*7270*/  MOV R5, UR9 ;  /* 0x0000000900057c02 */ /* 0x000fe40008000f00 */
[----:B---3--:R-:W-:Y:S01]  /*7280*/  MOV R7, UR7 ;  /* 0x0000000700077c02 */ /* 0x008fe20008000f00 */
[----:B------:R-:W-:Y:S01]  /*7290*/  IMAD.U32 R6, RZ, RZ, UR6 ;  /* 0x00000006ff067e24 */ /* 0x000fe2000f8e00ff */
[----:B----4-:R-:W-:Y:S01]  /*72a0*/  MOV R11, UR5 ;  /* 0x00000005000b7c02 */ /* 0x010fe20008000f00 */
[----:B------:R-:W-:Y:S02]  /*72b0*/  IMAD.U32 R10, RZ, RZ, UR4 ;  /* 0x00000004ff0a7e24 */ /* 0x000fe4000f8e00ff */
[----:B------:R-:W-:Y:S07]  /*72c0*/  LEPC R20, `(.L_x_139) ;  /* 0x000000001014794e */ /* 0x000fee0000000000 */
[----:B--2---:R-:W-:Y:S05]  /*72d0*/  CALL.ABS.NOINC R2 ;  /* 0x0000000002007343 */ /* 0x004fea0003c00000 */
.L_x_139:
[----:B------:R-:W-:Y:S05]  /*72e0*/  BSYNC.RECONVERGENT B6 ;  /* 0x0000000000067941 */ /* 0x000fea0003800200 */
.L_x_138:
[----:B------:R-:W-:Y:S01]  /*72f0*/  ISETP.NE.U32.AND P4, PT, R86, RZ, PT ;  /* 0x000000ff5600720c */ /* 0x000fe20003f85070 */
[----:B------:R-:W-:Y:S01]  /*7300*/  UISETP.NE.AND UP2, UPT, UR51, URZ, UPT ;  /* 0x000000ff3300728c */ /* 0x000fe2000bf45270 */
[----:B------:R-:W-:Y:S01]  /*7310*/  ISETP.NE.U32.AND P2, PT, RZ, UR38, PT ;  /* 0x00000026ff007c0c */ /* 0x000fe2000bf45070 */
[----:B------:R-:W-:Y:S01]  /*7320*/  UISETP.NE.U32.AND UP1, UPT, UR44, URZ, UPT ;  /* 0x000000ff2c00728c */ /* 0x000fe2000bf25070 */
[----:B------:R-:W-:Y:S01]  /*7330*/  ISETP.NE.AND.EX P4, PT, R87, RZ, PT, P4 ;  /* 0x000000ff5700720c */ /* 0x000fe20003f85340 */
[----:B------:R-:W-:Y:S01]  /*7340*/  UPLOP3.LUT UP0, UPT, UPT, UPT, UPT, 0x40, 0x4 ;  /* 0x000000000004789c */ /* 0x000fe20003f0e870 */
[----:B------:R-:W-:Y:S01]  /*7350*/  ISETP.NE.AND.EX P2, PT, RZ, UR39, PT, P2 ;  /* 0x00000027ff007c0c */ /* 0x000fe2000bf45320 */
[----:B------:R-:W-:Y:S01]  /*7360*/  UISETP.NE.AND.EX UP1, UPT, UR45, URZ, UPT, UP1 ;  /* 0x000000ff2d00728c */ /* 0x000fe2000bf25310 */
[----:B------:R-:W-:Y:S04]  /*7370*/  PLOP3.LUT P1, PT, PT, PT, UP2, 0x80, 0x8 ;  /* 0x000000000008781c */ /* 0x000fe80003f2f028 */
[----:B------:R-:W-:Y:S06]  /*7380*/  @UP2 UPLOP3.LUT UP0, UPT, UPT, UPT, UP1, 0x80, 0x8 ;  /* 0x000000000008289c */ /* 0x000fec0003f0f010 */
[----:B------:R-:W-:Y:S01]  /*7390*/  PLOP3.LUT P0, PT, PT, PT, UP0, 0x80, 0x8 ;  /* 0x000000000008781c */ /* 0x000fe20003f0f008 */
[----:B------:R-:W-:Y:S01]  /*73a0*/  @!UPT UIADD3 URZ, UPT, UPT, URZ, URZ, URZ ;  /* 0x000000fffffff290 */ /* 0x000fe2000fffe0ff */
[----:B------:R-:W-:Y:S11]  /*73b0*/  BRA.U !UP1, `(.L_x_141) ;  /* 0x0000000109387547 */ /* 0x000ff6000b800000 */
[----:B------:R-:W-:Y:S01]  /*73c0*/  UISETP.NE.U32.AND UP0, UPT, UR38, URZ, UPT ;  /* 0x000000ff2600728c */ /* 0x000fe2000bf05070 */
[----:B------:R-:W-:Y:S02]  /*73d0*/  HFMA2 R0, -RZ, RZ, 0, 5.9604644775390625e-08 ;  /* 0x00000001ff007431 */ /* 0x000fe400000001ff */
[----:B------:R-:W-:Y:S01]  /*73e0*/  IMAD.MOV.U32 R92, RZ, RZ, 0x1 ;  /* 0x00000001ff5c7424 */ /* 0x000fe200078e00ff */
[----:B------:R-:W-:Y:S06]  /*73f0*/  UISETP.NE.AND.EX UP0, UPT, UR39, URZ, UPT, UP0 ;  /* 0x000000ff2700728c */ /* 0x000fec000bf05300 */
[----:B------:R-:W-:Y:S05]  /*7400*/  PLOP3.LUT P3, PT, PT, PT, UP0, 0x80, 0x8 ;  /* 0x000000000008781c */ /* 0x000fea0003f6f008 */
[----:B------:R-:W1:Y:S01]  /*7410*/  @UP0 LDCU.64 UR6, c[0x0][0x888] ;  /* 0x00011100ff0607ac */ /* 0x000e620008000a00 */
[----:B------:R-:W-:Y:S07]  /*7420*/  @UP0 UIMAD UR4, UR36, UR44, URZ ;  /* 0x0000002c240402a4 */ /* 0x000fee000f8e02ff */
[----:B------:R-:W-:Y:S01]  /*7430*/  @!P3 PRMT R92, R0, 0x7610, R92 ;  /* 0x00007610005cb816 */ /* 0x000fe2000000005c */
[----:B-1----:R-:W-:Y:S03]  /*7440*/  @UP0 UIMAD.WIDE UR6, UR4, 0x4, UR6 ;  /* 0x00000004040608a5 */ /* 0x002fe6000f8e0206 */
[----:B------:R-:W1:Y:S03]  /*7450*/  @!UP0 LDCU UR4, c[0x0][0x880] ;  /* 0x00011000ff0487ac */ /* 0x000e660008000800 */
[----:B------:R-:W-:Y:S01]  /*7460*/  IMAD.U32 R2, RZ, RZ, UR6 ;  /* 0x00000006ff027e24 */ /* 0x000fe2000f8e00ff */
[----:B------:R-:W-:Y:S05]  /*7470*/  MOV R3, UR7 ;  /* 0x0000000700037c02 */ /* 0x000fea0008000f00 */
[----:B-----5:R2:W5:Y:S02]  /*7480*/  @P3 LDG.E R49, desc[UR46][R2.64] ;  /* 0x0000002e02313981 */ /* 0x020564000c1e1900 */
[----:B-12---:R-:W-:Y:S02]  /*7490*/  @!P3 IMAD.U32 R49, RZ, RZ, UR4 ;  /* 0x00000004ff31be24 */ /* 0x006fe4000f8e00ff */
.L_x_141:
[----:B------:R-:W-:Y:S05]  /*74a0*/  @!P4 BRA `(.L_x_142) ;  /* 0x000000000020c947 */ /* 0x000fea0003800000 */
[----:B------:R-:W-:Y:S04]  /*74b0*/  ISETP.NE.U32.AND P3, PT, R84, RZ, PT ;  /* 0x000000ff5400720c */ /* 0x000fe80003f65070 */
[----:B------:R-:W-:Y:S11]  /*74c0*/  ISETP.NE.AND.EX P3, PT, R85, RZ, PT, P3 ;  /* 0x000000ff5500720c */ /* 0x000ff60003f65330 */
[----:B------:R-:W-:Y:S02]  /*74d0*/  @!UPT UIADD3 URZ, UPT, UPT, URZ, URZ, URZ ;  /* 0x000000fffffff290 */ /* 0x000fe4000fffe0ff */
[----:B------:R-:W1:Y:S01]  /*74e0*/  @P3 LDC.64 R2, c[0x0][0x8a8] ;  /* 0x00022a00ff023b82 */ /* 0x000e620000000a00 */
[----:B------:R-:W-:Y:S04]  /*74f0*/  @P3 IMAD R0, R86, UR36, RZ ;  /* 0x0000002456003c24 */ /* 0x000fe8000f8e02ff */
[----:B-1----:R-:W-:Y:S05]  /*7500*/  @P3 IMAD.WIDE R2, R0, 0x4, R2 ;  /* 0x0000000400023825 */ /* 0x002fea00078e0202 */
[----:B-----5:R1:W5:Y:S02]  /*7510*/  @P3 LDG.E R46, desc[UR46][R2.64] ;  /* 0x0000002e022e3981 */ /* 0x020364000c1e1900 */
[----:B-1----:R-:W2:Y:S02]  /*7520*/  @!P3 LDC R46, c[0x0][0x8a0] ;  /* 0x00022800ff2ebb82 */ /* 0x002ea40000000800 */
.L_x_142:
[----:B-----5:R-:W-:Y:S01]  /*7530*/  FSETP.NEU.AND P3, PT, R49, RZ, PT ;  /* 0x000000ff3100720b */ /* 0x020fe20003f6d000 */
[----:B------:R-:W-:Y:S01]  /*7540*/  BSSY B1, `(.L_x_143) ;  /* 0x0000039000017945 */ /* 0x000fe20003800000 */
[----:B------:R-:W-:Y:S01]  /*7550*/  SEL R3, RZ, 0xffffffff, P2 ;  /* 0xffffffffff037807 */ /* 0x000fe20001000000 */
[----:B------:R-:W-:Y:S01]  /*7560*/  IMAD.MOV.U32 R61, RZ, RZ, 0x1 ;  /* 0x00000001ff3d7424 */ /* 0x000fe200078e00ff */
[----:B------:R-:W-:Y:S01]  /*7570*/  @P1 LOP3.LUT P2, RZ, R92, 0xff, RZ, 0xc0, !PT ;  /* 0x000000ff5cff1812 */ /* 0x000fe2000784c0ff */
[C---:B------:R-:W-:Y:S01]  /*7580*/  IMAD R47, R48.reuse, 0x60, R36 ;  /* 0x00000060302f7824 */ /* 0x040fe200078e0224 */
[----:B------:R-:W-:Y:S01]  /*7590*/  @P1 SEL R0, RZ, 0xffffffff, P3 ;  /* 0xffffffffff001807 */ /* 0x000fe20001800000 */
[----:B------:R-:W-:Y:S01]  /*75a0*/  IMAD R110, R105, -0x10, R103 ;  /* 0xfffffff0696e7824 */ /* 0x000fe200078e0267 */
[----:B------:R-:W-:Y:S01]  /*75b0*/  LOP3.LUT R101, R101, 0x1, RZ, 0x3c, !PT ;  /* 0x0000000165657812 */ /* 0x000fe200078e3cff */
[----:B------:R-:W-:Y:S01]  /*75c0*/  IMAD.MOV.U32 R60, RZ, RZ, RZ ;  /* 0x000000ffff3c7224 */ /* 0x000fe200078e00ff */
[C---:B------:R-:W-:Y:S02]  /*75d0*/  @P0 SEL R0, R3.reuse, R0, !P2 ;  /* 0x0000000003000207 */ /* 0x040fe40005000000 */
[----:B------:R-:W-:Y:S02]  /*75e0*/  CS2R R82, SRZ ;  /* 0x0000000000527805 */ /* 0x000fe4000001ff00 */
[----:B------:R-:W-:Y:S02]  /*75f0*/  LEA R112, R48, UR48, 0x3 ;  /* 0x0000003030707c11 */ /* 0x000fe4000f8e18ff */
[----:B------:R-:W-:Y:S02]  /*7600*/  CS2R R80, SRZ ;  /* 0x0000000000507805 */ /* 0x000fe4000001ff00 */
[----:B------:R-:W-:Y:S02]  /*7610*/  @P1 LOP3.LUT R0, R0, 0x1, RZ, 0xc0, !PT ;  /* 0x0000000100001812 */ /* 0x000fe400078ec0ff */
[----:B------:R-:W-:Y:S02]  /*7620*/  CS2R R74, SRZ ;  /* 0x00000000004a7805 */ /* 0x000fe4000001ff00 */
[----:B------:R-:W-:Y:S02]  /*7630*/  PLOP3.LUT P2, PT, PT, PT, UP1, 0x80, 0x8 ;  /* 0x000000000008781c */ /* 0x000fe40003f4f018 */
[----:B------:R-:W-:Y:S02]  /*7640*/  CS2R R72, SRZ ;  /* 0x0000000000487805 */ /* 0x000fe4000001ff00 */
[----:B------:R-:W-:Y:S02]  /*7650*/  ISETP.NE.U32.OR P5, PT, R0, 0x1, !P1 ;  /* 0x000000010000780c */ /* 0x000fe40004fa5470 */
[----:B------:R-:W-:Y:S02]  /*7660*/  CS2R R66, SRZ ;  /* 0x0000000000427805 */ /* 0x000fe4000001ff00 */
[----:B------:R-:W-:Y:S02]  /*7670*/  LOP3.LUT P4, R108, R92, 0xff, RZ, 0xc0, !PT ;  /* 0x000000ff5c6c7812 */ /* 0x000fe4000788c0ff */
[----:B------:R-:W-:Y:S02]  /*7680*/  CS2R R64, SRZ ;  /* 0x0000000000407805 */ /* 0x000fe4000001ff00 */
[----:B------:R-:W-:Y:S02]  /*7690*/  SEL R2, RZ, 0xffffffff, P3 ;  /* 0xffffffffff027807 */ /* 0x000fe40001800000 */
[----:B------:R-:W-:Y:S02]  /*76a0*/  CS2R R58, SRZ ;  /* 0x00000000003a7805 */ /* 0x000fe4000001ff00 */
[----:B------:R-:W-:Y:S02]  /*76b0*/  P2R R111, PR, RZ, 0x20 ;  /* 0x00000020ff6f7803 */ /* 0x000fe40000000000 */
[----:B------:R-:W-:Y:S02]  /*76c0*/  CS2R R56, SRZ ;  /* 0x0000000000387805 */ /* 0x000fe4000001ff00 */
[----:B------:R-:W-:Y:S02]  /*76d0*/  @P2 SEL R2, R3, R2, !P4 ;  /* 0x0000000203022207 */ /* 0x000fe40006000000 */
[----:B------:R-:W-:Y:S02]  /*76e0*/  @P5 SHF.L.U32 R0, R101, 0x1f, RZ ;  /* 0x0000001f65005819 */ /* 0x000fe400000006ff */
[----:B------:R-:W-:Y:S02]  /*76f0*/  LOP3.LUT R2, R2, 0x1, RZ, 0xc0, !PT ;  /* 0x0000000102027812 */ /* 0x000fe400078ec0ff */
[----:B------:R1:W3:Y:S02]  /*7700*/  @P5 SYNCS.PHASECHK.TRANS64.TRYWAIT P1, [UR48+0x280], R0 ;  /* 0x00028000ff0055a7 */ /* 0x0002e40008021130 */
[----:B------:R-:W-:Y:S04]  /*7710*/  ISETP.NE.U32.AND P2, PT, R2, 0x1, PT ;  /* 0x000000010200780c */ /* 0x000fe80003f45070 */
[----:B------:R-:W-:Y:S02]  /*7720*/  P2R R62, PR, RZ, 0x4 ;  /* 0x00000004ff3e7803 */ /* 0x000fe40000000000 */
[----:B-1----:R-:W-:Y:S04]  /*7730*/  SHF.L.U32 R0, R100, 0x1f, RZ ;  /* 0x0000001f64007819 */ /* 0x002fe800000006ff */
[----:B------:R1:W4:Y:S01]  /*7740*/  SYNCS.PHASECHK.TRANS64.TRYWAIT P0, [R112+URZ+0x2e0], R0 ;  /* 0x0002e000700075a7 */ /* 0x00032200080011ff */
[----:B---3--:R-:W-:Y:S01]  /*7750*/  @P5 SEL R61, RZ, 0x1, !P1 ;  /* 0x00000001ff3d5807 */ /* 0x008fe20004800000 */
[----:B-1----:R-:W-:Y:S06]  /*7760*/  @!P5 BRA `(.L_x_144) ;  /* 0x000000000058d947 */ /* 0x002fec0003800000 */
[----:B------:R-:W-:Y:S01]  /*7770*/  IMAD.MOV.U32 R83, RZ, RZ, RZ ;  /* 0x000000ffff537224 */ /* 0x000fe200078e00ff */
[----:B------:R-:W-:Y:S01]  /*7780*/  ISETP.NE.AND P1, PT, R61, RZ, PT ;  /* 0x000000ff3d00720c */ /* 0x000fe20003f25270 */
[----:B------:R-:W-:Y:S01]  /*7790*/  BSSY B0, `(.L_x_145) ;  /* 0x000000c000007945 */ /* 0x000fe20003800000 */
[----:B------:R-:W-:Y:S02]  /*77a0*/  CS2R R58, SRZ ;  /* 0x00000000003a7805 */ /* 0x000fe4000001ff00 */
[----:B------:R-:W-:Y:S02]  /*77b0*/  CS2R R56, SRZ ;  /* 0x0000000000387805 */ /* 0x000fe4000001ff00 */
[----:B------:R-:W-:Y:S02]  /*77c0*/  CS2R R66, SRZ ;  /* 0x0000000000427805 */ /* 0x000fe4000001ff00 */
[----:B------:R-:W-:Y:S02]  /*77d0*/  CS2R R64, SRZ ;  /* 0x0000000000407805 */ /* 0x000fe4000001ff00 */
[----:B------:R-:W-:Y:S02]  /*77e0*/  CS2R R74, SRZ ;  /* 0x00000000004a7805 */ /* 0x000fe4000001ff00 */
[----:B------:R-:W-:Y:S02]  /*77f0*/  CS2R R72, SRZ ;  /* 0x0000000000487805 */ /* 0x000fe4000001ff00 */
[----:B------:R-:W-:Y:S01]  /*7800*/  CS2R R80, SRZ ;  /* 0x0000000000507805 */ /* 0x000fe2000001ff00 */
[----:B------:R-:W-:Y:S06]  /*7810*/  @P1 BRA `(.L_x_146) ;  /* 0x00000000000c1947 */ /* 0x000fec0003800000 */
[----:B------:R-:W-:Y:S04]  /*7820*/  SHF.L.U32 R3, R101, 0x1f, RZ ;  /* 0x0000001f65037819 */ /* 0x000fe800000006ff */
[----:B------:R-:W1:Y:S02]  /*7830*/  SYNCS.PHASECHK.TRANS64.TRYWAIT P1, [UR48+0x280], R3 ;  /* 0x00028003ff0075a7 */ /* 0x000e640008021130 */
[----:B-1----:R-:W-:Y:S05]  /*7840*/  @!P1 BRA `(.L_x_147) ;  /* 0x0000004000149947 */ /* 0x002fea0003800000 */
.L_x_146:
[----:B------:R-:W-:Y:S05]  /*7850*/  BSYNC B0 ;  /* 0x0000000000007941 */ /* 0x000fea0003800000 */
.L_x_145:
[----:B------:R-:W-:Y:S01]  /*7860*/  ISETP.NE.AND P1, PT, R62, RZ, PT ;  /* 0x000000ff3e00720c */ /* 0x000fe20003f25270 */
[----:B------:R-:W-:Y:S11]  /*7870*/  HFMA2 R60, -RZ, RZ, 0, 5.9604644775390625e-08 ;  /* 0x00000001ff3c7431 */ /* 0x000ff600000001ff */
[----:B------:R-:W-:Y:S01]  /*7880*/  @!UPT UIADD3 URZ, UPT, UPT, URZ, URZ, URZ ;  /* 0x000000fffffff290 */ /* 0x000fe2000fffe0ff */
[----:B------:R3:W1:Y:S04]  /*7890*/  @P1 LDS.128 R56, [R104] ;  /* 0x0000000068381984 */ /* 0x0006680000000c00 */
[----:B------:R3:W1:Y:S04]  /*78a0*/  @P1 LDS.128 R64, [R103+0x10] ;  /* 0x0000100067401984 */ /* 0x0006680000000c00 */
[----:B------:R3:W1:Y:S04]  /*78b0*/  @P1 LDS.128 R72, [R102+0x20] ;  /* 0x0000200066481984 */ /* 0x0006680000000c00 */
[----:B------:R3:W1:Y:S02]  /*78c0*/  @P1 LDS.128 R80, [R110+0x30] ;  /* 0x000030006e501984 */ /* 0x0006640000000c00 */
.L_x_144:
[----:B------:R-:W-:Y:S05]  /*78d0*/  BSYNC B1 ;  /* 0x0000000000017941 */ /* 0x000fea0003800000 */
.L_x_143:
[----:B-1----:R-:W-:Y:S04]  /*78e0*/  SHF.R.U32.HI R2, RZ, 0x15, R47 ;  /* 0x00000015ff027819 */ /* 0x002fe8000001162f */
[----:B------:R-:W-:Y:S01]  /*78f0*/  LOP3.LUT P1, RZ, R2, 0x3, R96, 0x48, !PT ;  /* 0x0000000302ff7812 */ /* 0x000fe20007824860 */
[----:B------:R-:W-:Y:S01]  /*7900*/  @!UPT UIADD3 URZ, UPT, UPT, URZ, URZ, URZ ;  /* 0x000000fffffff290 */ /* 0x000fe2000fffe0ff */
[----:B----4-:R-:W-:Y:S11]  /*7910*/  @P0 BRA `(.L_x_148) ;  /* 0x0000000000080947 */ /* 0x010ff60003800000 */
[----:B------:R-:W1:Y:S02]  /*7920*/  SYNCS.PHASECHK.TRANS64.TRYWAIT P0, [R112+URZ+0x2e0], R0 ;  /* 0x0002e000700075a7 */ /* 0x000e6400080011ff */
[----:B-1----:R-:W-:Y:S05]  /*7930*/  @!P0 BRA `(.L_x_149) ;  /* 0x0000003c00f08947 */ /* 0x002fea0003800000 */
.L_x_148:
[----:B------:R-:W-:Y:S05]  /*7940*/  @!P1 BRA `(.L_x_150) ;  /* 0x0000000000409947 */ /* 0x000fea0003800000 */
[----:B------:R-:W4:Y:S01]  /*7950*/  LDCU.64 UR8, c[0x4][0x70] ;  /* 0x01000e00ff0877ac */ /* 0x000f220008000a00 */
[----:B------:R-:W-:Y:S01]  /*7960*/  MOV R3, 0x0 ;  /* 0x0000000000037802 */ /* 0x000fe20000000f00 */
[----:B------:R-:W-:Y:S02]  /*7970*/  HFMA2 R12, -RZ, RZ, 0, 5.9604644775390625e-08 ;  /* 0x00000001ff0c7431 */ /* 0x000fe400000001ff */
[----:B------:R-:W-:Y:S02]  /*7980*/  IMAD.MOV.U32 R8, RZ, RZ, 0x192 ;  /* 0x00000192ff087424 */ /* 0x000fe400078e00ff */
[----:B------:R-:W-:Y:S01]  /*7990*/  IMAD.MOV.U32 R13, RZ, RZ, RZ ;  /* 0x000000ffff0d7224 */ /* 0x000fe200078e00ff */
[----:B------:R-:W5:Y:S01]  /*79a0*/  LDCU.64 UR6, c[0x4][0x78] ;  /* 0x01000f00ff0677ac */ /* 0x000f620008000a00 */
[----:B------:R-:W1:Y:S01]  /*79b0*/  LDC.64 R2, c[0x4][R3] ;  /* 0x0100000003027b82 */ /* 0x000e620000000a00 */
[----:B------:R-:W2:Y:S01]  /*79c0*/  LDCU.64 UR4, c[0x4][0x10] ;  /* 0x01000200ff0477ac */ /* 0x000ea20008000a00 */
[----:B----4-:R-:W-:Y:S01]  /*79d0*/  MOV R5, UR9 ;  /* 0x0000000900057c02 */ /* 0x010fe20008000f00 */
[----:B------:R-:W-:Y:S01]  /*79e0*/  IMAD.U32 R4, RZ, RZ, UR8 ;  /* 0x00000008ff047e24 */ /* 0x000fe2000f8e00ff */
[----:B-----5:R-:W-:Y:S01]  /*79f0*/  MOV R7, UR7 ;  /* 0x0000000700077c02 */ /* 0x020fe20008000f00 */
[----:B------:R-:W-:Y:S01]  /*7a00*/  IMAD.U32 R6, RZ, RZ, UR6 ;  /* 0x00000006ff067e24 */ /* 0x000fe2000f8e00ff */
[----:B--2---:R-:W-:Y:S01]  /*7a10*/  MOV R11, UR5 ;  /* 0x00000005000b7c02 */ /* 0x004fe20008000f00 */
[----:B------:R-:W-:Y:S02]  /*7a20*/  IMAD.U32 R10, RZ, RZ, UR4 ;  /* 0x00000004ff0a7e24 */ /* 0x000fe4000f8e00ff */
[----:B------:R-:W-:Y:S07]  /*7a30*/  LEPC R20, `(.L_x_150) ;  /* 0x000000001014794e */ /* 0x000fee0000000000 */
[----:B-1-3--:R-:W-:Y:S05]  /*7a40*/  CALL.ABS.NOINC R2 ;  /* 0x0000000002007343 */ /* 0x00afea0003c00000 */
.L_x_150:
[----:B------:R-:W-:Y:S05]  /*7a50*/  WARPSYNC.ALL ;  /* 0x0000000000007948 */ /* 0x000fea0003800000 */
[----:B------:R-:W-:Y:S01]  /*7a60*/  R2UR UR4, R47 ;  /* 0x000000002f0472ca */ /* 0x000fe200000e0000 */
[--C-:B------:R-:W-:Y:S01]  /*7a70*/  HADD2.F32 R50, -RZ, R56.reuse.H0_H0 ;  /* 0x20000038ff327230 */ /* 0x100fe20000004100 */
[----:B------:R-:W-:Y:S01]  /*7a80*/  ISETP.NE.AND P0, PT, R106, RZ, PT ;  /* 0x000000ff6a00720c */ /* 0x000fe20003f05270 */
[----:B------:R-:W-:Y:S01]  /*7a90*/  HADD2.F32 R51, -RZ, R56.H1_H1 ;  /* 0x30000038ff337230 */ /* 0x000fe20000004100 */
[----:B------:R-:W-:Y:S01]  /*7aa0*/  BSSY.RECONVERGENT B0, `(.L_x_151) ;  /* 0x000008a000007945 */ /* 0x000fe20003800200 */
[--C-:B------:R-:W-:Y:S08]  /*7ab0*/  HADD2.F32 R52, -RZ, R57.reuse.H0_H0 ;  /* 0x20000039ff347230 */ /* 0x100ff00000004100 */
[----:B------:R-:W1:Y:S02]  /*7ac0*/  LDTM.x32 R4, tmem[UR4] ;  /* 0x00000004000479ee */ /* 0x000e6400082c0000 */
[C---:B-12---:R-:W-:Y:S01]  /*7ad0*/  FMUL R0, R46.reuse, R4 ;  /* 0x000000042e007220 */ /* 0x046fe20000400000 */
[C---:B------:R-:W-:Y:S01]  /*7ae0*/  FMUL R2, R46.reuse, R5 ;  /* 0x000000052e027220 */ /* 0x040fe20000400000 */
[C---:B------:R-:W-:Y:S01]  /*7af0*/  FMUL R4, R46.reuse, R8 ;  /* 0x000000082e047220 */ /* 0x040fe20000400000 */
[C---:B------:R-:W-:Y:S01]  /*7b00*/  FMUL R3, R46.reuse, R6 ;  /* 0x000000062e037220 */ /* 0x040fe20000400000 */
[C---:B------:R-:W-:Y:S01]  /*7b10*/  FFMA R0, R49.reuse, R50, R0 ;  /* 0x0000003231007223 */ /* 0x040fe20000000000 */
[C---:B------:R-:W-:Y:S01]  /*7b20*/  FFMA R2, R49.reuse, R51, R2 ;  /* 0x0000003331027223 */ /* 0x040fe20000000002 */
[C---:B------:R-:W-:Y:S01]  /*7b30*/  FMUL R5, R46.reuse, R9 ;  /* 0x000000092e057220 */ /* 0x040fe20000400000 */
        /* <DEDUP_REMOVED lines=16> */
[----:B------:R-:W-:Y:S02]  /*7c40*/  HADD2.F32 R32, -RZ, R57.H1_H1 ;  /* 0x30000039ff207230 */ /* 0x000fe40000004100 */
[C---:B------:R-:W-:Y:S01]  /*7c50*/  FMUL R26, R46.reuse, R30 ;  /* 0x0000001e2e1a7220 */ /* 0x040fe20000400000 */
[C---:B------:R-:W-:Y:S01]  /*7c60*/  FMUL R29, R46.reuse, R33 ;  /* 0x000000212e1d7220 */ /* 0x040fe20000400000 */
[--C-:B------:R-:W-:Y:S02]  /*7c70*/  HADD2.F32 R33, -RZ, R58.reuse.H0_H0 ;  /* 0x2000003aff217230 */ /* 0x100fe40000004100 */
[C---:B------:R-:W-:Y:S01]  /*7c80*/  FFMA R3, R49.reuse, R52, R3 ;  /* 0x0000003431037223 */ /* 0x040fe20000000003 */
[C---:B------:R-:W-:Y:S01]  /*7c90*/  FMUL R7, R46.reuse, R7 ;  /* 0x000000072e077220 */ /* 0x040fe20000400000 */
[----:B------:R-:W-:Y:S01]  /*7ca0*/  FMUL R30, R46, R34 ;  /* 0x000000222e1e7220 */ /* 0x000fe20000400000 */
[----:B------:R-:W-:Y:S01]  /*7cb0*/  HADD2.F32 R34, -RZ, R58.H1_H1 ;  /* 0x3000003aff227230 */ /* 0x000fe20000004100 */
[----:B------:R-:W-:Y:S01]  /*7cc0*/  F2FP.F16.F32.PACK_AB R52, R2, R0 ;  /* 0x000000000234723e */ /* 0x000fe200000000ff */
[--C-:B------:R-:W-:Y:S02]  /*7cd0*/  HADD2.F32 R0, -RZ, R59.reuse.H0_H0 ;  /* 0x2000003bff007230 */ /* 0x100fe40000004100 */
[C---:B------:R-:W-:Y:S01]  /*7ce0*/  FFMA R7, R49.reuse, R32, R7 ;  /* 0x0000002031077223 */ /* 0x040fe20000000007 */
[----:B------:R-:W-:Y:S02]  /*7cf0*/  HADD2.F32 R2, -RZ, R59.H1_H1 ;  /* 0x3000003bff027230 */ /* 0x000fe40000004100 */
[C---:B------:R-:W-:Y:S01]  /*7d00*/  FFMA R4, R49.reuse, R33, R4 ;  /* 0x0000002131047223 */ /* 0x040fe20000000004 */
[C---:B------:R-:W-:Y:S01]  /*7d10*/  FFMA R5, R49.reuse, R34, R5 ;  /* 0x0000002231057223 */ /* 0x040fe20000000005 */
[----:B------:R-:W-:Y:S01]  /*7d20*/  FFMA R6, R49, R0, R6 ;  /* 0x0000000031067223 */ /* 0x000fe20000000006 */
[--C-:B------:R-:W-:Y:S02]  /*7d30*/  HADD2.F32 R0, -RZ, R64.reuse.H0_H0 ;  /* 0x20000040ff007230 */ /* 0x100fe40000004100 */
[C---:B------:R-:W-:Y:S01]  /*7d40*/  FMUL R11, R46.reuse, R11 ;  /* 0x0000000b2e0b7220 */ /* 0x040fe20000400000 */
[----:B------:R-:W-:Y:S01]  /*7d50*/  F2FP.F16.F32.PACK_AB R53, R7, R3 ;  /* 0x000000030735723e */ /* 0x000fe200000000ff */
[--C-:B------:R-:W-:Y:S02]  /*7d60*/  HADD2.F32 R3, -RZ, R65.reuse.H0_H0 ;  /* 0x20000041ff037230 */ /* 0x100fe40000004100 */
[C---:B------:R-:W-:Y:S01]  /*7d70*/  FMUL R15, R46.reuse, R15 ;  /* 0x0000000f2e0f7220 */ /* 0x040fe20000400000 */
[C---:B------:R-:W-:Y:S01]  /*7d80*/  FFMA R11, R49.reuse, R2, R11 ;  /* 0x00000002310b7223 */ /* 0x040fe2000000000b */
[----:B------:R-:W-:Y:S02]  /*7d90*/  HADD2.F32 R2, -RZ, R64.H1_H1 ;  /* 0x30000040ff027230 */ /* 0x000fe40000004100 */
[C---:B------:R-:W-:Y:S01]  /*7da0*/  FFMA R8, R49.reuse, R0, R8 ;  /* 0x0000000031087223 */ /* 0x040fe20000000008 */
[----:B------:R-:W-:Y:S02]  /*7db0*/  HADD2.F32 R0, -RZ, R65.H1_H1 ;  /* 0x30000041ff007230 */ /* 0x000fe40000004100 */
[C---:B------:R-:W-:Y:S01]  /*7dc0*/  FMUL R19, R46.reuse, R19 ;  /* 0x000000132e137220 */ /* 0x040fe20000400000 */
[C---:B------:R-:W-:Y:S01]  /*7dd0*/  FMUL R23, R46.reuse, R23 ;  /* 0x000000172e177220 */ /* 0x040fe20000400000 */
[C---:B------:R-:W-:Y:S01]  /*7de0*/  FFMA R9, R49.reuse, R2, R9 ;  /* 0x0000000231097223 */ /* 0x040fe20000000009 */
[C---:B------:R-:W-:Y:S01]  /*7df0*/  FFMA R10, R49.reuse, R3, R10 ;  /* 0x00000003310a7223 */ /* 0x040fe2000000000a */
[----:B------:R-:W-:Y:S01]  /*7e00*/  FFMA R15, R49, R0, R15 ;  /* 0x00000000310f7223 */ /* 0x000fe2000000000f */
[--C-:B------:R-:W-:Y:S02]  /*7e10*/  HADD2.F32 R2, -RZ, R66.reuse.H0_H0 ;  /* 0x20000042ff027230 */ /* 0x100fe40000004100 */
[C---:B------:R-:W-:Y:S01]  /*7e20*/  FMUL R27, R46.reuse, R27 ;  /* 0x0000001b2e1b7220 */ /* 0x040fe20000400000 */
[----:B------:R-:W-:Y:S01]  /*7e30*/  HADD2.F32 R0, -RZ, R66.H1_H1 ;  /* 0x30000042ff007230 */ /* 0x000fe20000004100 */
[----:B------:R-:W-:Y:S01]  /*7e40*/  F2FP.F16.F32.PACK_AB R54, R5, R4 ;  /* 0x000000040536723e */ /* 0x000fe200000000ff */
[--C-:B------:R-:W-:Y:S02]  /*7e50*/  HADD2.F32 R3, -RZ, R67.reuse.H0_H0 ;  /* 0x20000043ff037230 */ /* 0x100fe40000004100 */
[C---:B------:R-:W-:Y:S01]  /*7e60*/  FFMA R12, R49.reuse, R2, R12 ;  /* 0x00000002310c7223 */ /* 0x040fe2000000000c */
[--C-:B------:R-:W-:Y:S02]  /*7e70*/  HADD2.F32 R2, -RZ, R72.reuse.H0_H0 ;  /* 0x20000048ff027230 */ /* 0x100fe40000004100 */
[C---:B------:R-:W-:Y:S01]  /*7e80*/  FFMA R13, R49.reuse, R0, R13 ;  /* 0x00000000310d7223 */ /* 0x040fe2000000000d */
[----:B------:R-:W-:Y:S02]  /*7e90*/  HADD2.F32 R0, -RZ, R67.H1_H1 ;  /* 0x30000043ff007230 */ /* 0x000fe40000004100 */
[----:B------:R-:W-:Y:S01]  /*7ea0*/  FFMA R14, R49, R3, R14 ;  /* 0x00000003310e7223 */ /* 0x000fe2000000000e */
[----:B------:R-:W-:Y:S01]  /*7eb0*/  HADD2.F32 R3, -RZ, R72.H1_H1 ;  /* 0x30000048ff037230 */ /* 0x000fe20000004100 */
[----:B------:R-:W-:Y:S01]  /*7ec0*/  F2FP.F16.F32.PACK_AB R55, R11, R6 ;  /* 0x000000060b37723e */ /* 0x000fe200000000ff */
[C---:B------:R-:W-:Y:S01]  /*7ed0*/  FMUL R31, R46.reuse, R31 ;  /* 0x0000001f2e1f7220 */ /* 0x040fe20000400000 */
[C---:B------:R-:W-:Y:S01]  /*7ee0*/  FFMA R19, R49.reuse, R0, R19 ;  /* 0x0000000031137223 */ /* 0x040fe20000000013 */
[--C-:B------:R-:W-:Y:S02]  /*7ef0*/  HADD2.F32 R0, -RZ, R73.reuse.H0_H0 ;  /* 0x20000049ff007230 */ /* 0x100fe40000004100 */
[C---:B------:R-:W-:Y:S01]  /*7f00*/  FFMA R16, R49.reuse, R2, R16 ;  /* 0x0000000231107223 */ /* 0x040fe20000000010 */
[----:B------:R1:W-:Y:S01]  /*7f10*/  STS.128 [R104], R52 ;  /* 0x0000003468007388 */ /* 0x0003e20000000c00 */
[C---:B------:R-:W-:Y:S01]  /*7f20*/  FFMA R17, R49.reuse, R3, R17 ;  /* 0x0000000331117223 */ /* 0x040fe20000000011 */
[----:B------:R-:W-:Y:S02]  /*7f30*/  HADD2.F32 R2, -RZ, R73.H1_H1 ;  /* 0x30000049ff027230 */ /* 0x000fe40000004100 */
[----:B------:R-:W-:Y:S01]  /*7f40*/  FFMA R18, R49, R0, R18 ;  /* 0x0000000031127223 */ /* 0x000fe20000000012 */
[--C-:B------:R-:W-:Y:S01]  /*7f50*/  HADD2.F32 R0, -RZ, R74.reuse.H0_H0 ;  /* 0x2000004aff007230 */ /* 0x100fe20000004100 */
[----:B------:R-:W-:Y:S01]  /*7f60*/  F2FP.F16.F32.PACK_AB R8, R9, R8 ;  /* 0x000000080908723e */ /* 0x000fe200000000ff */
[--C-:B------:R-:W-:Y:S02]  /*7f70*/  HADD2.F32 R3, -RZ, R75.reuse.H0_H0 ;  /* 0x2000004bff037230 */ /* 0x100fe40000004100 */
[C---:B------:R-:W-:Y:S01]  /*7f80*/  FFMA R23, R49.reuse, R2, R23 ;  /* 0x0000000231177223 */ /* 0x040fe20000000017 */
[----:B------:R-:W-:Y:S02]  /*7f90*/  HADD2.F32 R2, -RZ, R74.H1_H1 ;  /* 0x3000004aff027230 */ /* 0x000fe40000004100 */
[----:B------:R-:W-:Y:S01]  /*7fa0*/  FFMA R20, R49, R0, R20 ;  /* 0x0000000031147223 */ /* 0x000fe20000000014 */
[----:B------:R-:W-:Y:S01]  /*7fb0*/  HADD2.F32 R0, -RZ, R75.H1_H1 ;  /* 0x3000004bff007230 */ /* 0x000fe20000004100 */
[----:B------:R-:W-:Y:S01]  /*7fc0*/  F2FP.F16.F32.PACK_AB R9, R15, R10 ;  /* 0x0000000a0f09723e */ /* 0x000fe200000000ff */
[----:B------:R-:W-:Y:S02]  /*7fd0*/  HADD2.F32 R4, -RZ, R83.H0_H0 ;  /* 0x20000053ff047230 */ /* 0x000fe40000004100 */
[C---:B------:R-:W-:Y:S01]  /*7fe0*/  FFMA R21, R49.reuse, R2, R21 ;  /* 0x0000000231157223 */ /* 0x040fe20000000015 */
[C---:B------:R-:W-:Y:S01]  /*7ff0*/  FFMA R22, R49.reuse, R3, R22 ;  /* 0x0000000331167223 */ /* 0x040fe20000000016 */
[----:B------:R-:W-:Y:S01]  /*8000*/  FFMA R27, R49, R0, R27 ;  /* 0x00000000311b7223 */ /* 0x000fe2000000001b */
[--C-:B------:R-:W-:Y:S01]  /*8010*/  HADD2.F32 R2, -RZ, R80.reuse.H0_H0 ;  /* 0x20000050ff027230 */ /* 0x100fe20000004100 */
[----:B------:R-:W-:Y:S01]  /*8020*/  F2FP.F16.F32.PACK_AB R10, R13, R12 ;  /* 0x0000000c0d0a723e */ /* 0x000fe200000000ff */
[----:B------:R-:W-:Y:S01]  /*8030*/  HADD2.F32 R0, -RZ, R80.H1_H1 ;  /* 0x30000050ff007230 */ /* 0x000fe20000004100 */
[----:B------:R-:W-:Y:S01]  /*8040*/  F2FP.F16.F32.PACK_AB R11, R19, R14 ;  /* 0x0000000e130b723e */ /* 0x000fe200000000ff */
[--C-:B------:R-:W-:Y:S02]  /*8050*/  HADD2.F32 R3, -RZ, R81.reuse.H0_H0 ;  /* 0x20000051ff037230 */ /* 0x100fe40000004100 */
[C---:B------:R-:W-:Y:S01]  /*8060*/  FFMA R24, R49.reuse, R2, R24 ;  /* 0x0000000231187223 */ /* 0x040fe20000000018 */
[--C-:B------:R-:W-:Y:S02]  /*8070*/  HADD2.F32 R2, -RZ, R82.reuse.H0_H0 ;  /* 0x20000052ff027230 */ /* 0x100fe40000004100 */
[C---:B------:R-:W-:Y:S01]  /*8080*/  FFMA R25, R49.reuse, R0, R25 ;  /* 0x0000000031197223 */ /* 0x040fe20000000019 */
[----:B------:R1:W-:Y:S01]  /*8090*/  STS.128 [R103+0x10], R8 ;  /* 0x0000100867007388 */ /* 0x0003e20000000c00 */
[----:B------:R-:W-:Y:S02]  /*80a0*/  HADD2.F32 R0, -RZ, R81.H1_H1 ;  /* 0x30000051ff007230 */ /* 0x000fe40000004100 */
[----:B------:R-:W-:Y:S01]  /*80b0*/  FFMA R26, R49, R3, R26 ;  /* 0x00000003311a7223 */ /* 0x000fe2000000001a */
[----:B------:R-:W-:Y:S01]  /*80c0*/  HADD2.F32 R3, -RZ, R82.H1_H1 ;  /* 0x30000052ff037230 */ /* 0x000fe20000004100 */
[----:B------:R-:W-:Y:S01]  /*80d0*/  F2FP.F16.F32.PACK_AB R16, R17, R16 ;  /* 0x000000101110723e */ /* 0x000fe200000000ff */
[----:B------:R-:W-:Y:S01]  /*80e0*/  HADD2.F32 R5, -RZ, R83.H1_H1 ;  /* 0x30000053ff057230 */ /* 0x000fe20000004100 */
[----:B------:R-:W-:Y:S01]  /*80f0*/  F2FP.F16.F32.PACK_AB R17, R23, R18 ;  /* 0x000000121711723e */ /* 0x000fe200000000ff */
[----:B------:R-:W-:Y:S01]  /*8100*/  FFMA R31, R49, R0, R31 ;  /* 0x00000000311f7223 */ /* 0x000fe2000000001f */
[----:B------:R-:W-:Y:S01]  /*8110*/  FMUL R35, R46, R35 ;  /* 0x000000232e237220 */ /* 0x000fe20000400000 */
[----:B------:R-:W-:Y:S01]  /*8120*/  F2FP.F16.F32.PACK_AB R18, R21, R20 ;  /* 0x000000141512723e */ /* 0x000fe200000000ff */
[----:B------:R-:W-:Y:S01]  /*8130*/  FFMA R28, R49, R2, R28 ;  /* 0x00000002311c7223 */ /* 0x000fe2000000001c */
[----:B------:R-:W-:Y:S01]  /*8140*/  F2FP.F16.F32.PACK_AB R19, R27, R22 ;  /* 0x000000161b13723e */ /* 0x000fe200000000ff */
[C---:B------:R-:W-:Y:S01]  /*8150*/  FFMA R29, R49.reuse, R3, R29 ;  /* 0x00000003311d7223 */ /* 0x040fe2000000001d */
[C---:B------:R-:W-:Y:S01]  /*8160*/  FFMA R30, R49.reuse, R4, R30 ;  /* 0x00000004311e7223 */ /* 0x040fe2000000001e */
[----:B------:R-:W-:Y:S01]  /*8170*/  FFMA R35, R49, R5, R35 ;  /* 0x0000000531237223 */ /* 0x000fe20000000023 */
[----:B------:R-:W-:Y:S01]  /*8180*/  F2FP.F16.F32.PACK_AB R24, R25, R24 ;  /* 0x000000181918723e */ /* 0x000fe200000000ff */
[----:B------:R1:W-:Y:S01]  /*8190*/  STS.128 [R102+0x20], R16 ;  /* 0x0000201066007388 */ /* 0x0003e20000000c00 */
[----:B------:R-:W-:Y:S02]  /*81a0*/  F2FP.F16.F32.PACK_AB R25, R31, R26 ;  /* 0x0000001a1f19723e */ /* 0x000fe400000000ff */
[----:B------:R-:W-:Y:S02]  /*81b0*/  F2FP.F16.F32.PACK_AB R26, R29, R28 ;  /* 0x0000001c1d1a723e */ /* 0x000fe400000000ff */
[----:B------:R-:W-:Y:S05]  /*81c0*/  F2FP.F16.F32.PACK_AB R27, R35, R30 ;  /* 0x0000001e231b723e */ /* 0x000fea00000000ff */
[----:B------:R1:W-:Y:S01]  /*81d0*/  STS.128 [R110+0x30], R24 ;  /* 0x000030186e007388 */ /* 0x0003e20000000c00 */
[----:B------:R-:W-:Y:S01]  /*81e0*/  @!PT LDS RZ, [RZ] ;  /* 0x00000000fffff984 */ /* 0x000fe20000000800 */
[----:B------:R-:W-:Y:S01]  /*81f0*/  @!PT LDS RZ, [RZ] ;  /* 0x00000000fffff984 */ /* 0x000fe20000000800 */
[----:B------:R-:W-:Y:S01]  /*8200*/  @!PT LDS RZ, [RZ] ;  /* 0x00000000fffff984 */ /* 0x000fe20000000800 */
[----:B------:R-:W-:Y:S01]  /*8210*/  @!PT LDS RZ, [RZ] ;  /* 0x00000000fffff984 */ /* 0x000fe20000000800 */
[----:B------:R2:W-:Y:S07]  /*8220*/  MEMBAR.ALL.CTA ;  /* 0x0000000000007992 */ /* 0x0005ee0000008000 */
[----:B--2---:R-:W2:Y:S02]  /*8230*/  FENCE.VIEW.ASYNC.S ;  /* 0x00000000000073c6 */ /* 0x004ea40000000000 */
[----:B--2---:R-:W-:Y:S06]  /*8240*/  BAR.SYNC.DEFER_BLOCKING 0x1, 0x80 ;  /* 0x0042000000007b1d */ /* 0x004fec0000010000 */
[----:B------:R-:W-:Y:S05]  /*8250*/  @P0 BRA `(.L_x_152) ;  /* 0x0000000000380947 */ /* 0x000fea0003800000 */
[----:B------:R-:W-:Y:S02]  /*8260*/  UIADD3 UR4, UPT, UPT, UR48, 0x400, URZ ;  /* 0x0000040030047890 */ /* 0x000fe4000fffe0ff */
[----:B------:R-:W-:Y:S01]  /*8270*/  UIADD3 UR8, UP0, UPT, UR52, 0x680, URZ ;  /* 0x0000068034087890 */ /* 0x000fe2000ff1e0ff */
[----:B------:R-:W-:Y:S01]  /*8280*/  UMOV UR43, UR36 ;  /* 0x00000024002b7c82 */ /* 0x000fe20008000000 */
[----:B------:R-:W-:Y:S02]  /*8290*/  UIADD3 UR5, UPT, UPT, UR41, 0x60, URZ ;  /* 0x0000006029057890 */ /* 0x000fe4000fffe0ff */
[----:B------:R-:W-:Y:S01]  /*82a0*/  MOV R97, UR4 ;  /* 0x0000000400617c02 */ /* 0x000fe20008000f00 */
[----:B------:R-:W-:Y:S02]  /*82b0*/  UIADD3.X UR9, UPT, UPT, URZ, UR53, URZ, UP0, !UPT ;  /* 0x00000035ff097290 */ /* 0x000fe400087fe4ff */
[----:B------:R-:W-:Y:S01]  /*82c0*/  UIADD3 UR4, UPT, UPT, UR48, 0x1400, URZ ;  /* 0x0000140030047890 */ /* 0x000fe2000fffe0ff */
[----:B------:R-:W-:Y:S01]  /*82d0*/  R2UR UR40, R97 ;  /* 0x00000000612872ca */ /* 0x000fe200000e0000 */
[----:B------:R-:W-:Y:S01]  /*82e0*/  UMOV UR6, UR42 ;  /* 0x0000002a00067c82 */ /* 0x000fe20008000000 */
[----:B------:R-:W-:Y:S11]  /*82f0*/  UMOV UR7, UR36 ;  /* 0x0000002400077c82 */ /* 0x000ff60008000000 */
[----:B------:R2:W-:Y:S01]  /*8300*/  UTMASTG.3D [UR40], [UR8] ;  /* 0x00000028080073b5 */ /* 0x0005e20008010000 */
[----:B------:R2:W-:Y:S01]  /*8310*/  UTMASTG.3D [UR4], [UR8] ;  /* 0x00000004080073b5 */ /* 0x0005e20008010000 */
[----:B------:R0:W-:Y:S01]  /*8320*/  UTMACMDFLUSH ;  /* 0x00000000000079b7 */ /* 0x0001e20000000000 */
[----:B--2---:R-:W-:Y:S04]  /*8330*/  DEPBAR.LE SB0, 0x1 ;  /* 0x000080400000791a */ /* 0x004fe80000000000 */
.L_x_152:
[----:B------:R-:W-:Y:S05]  /*8340*/  BSYNC.RECONVERGENT B0 ;  /* 0x0000000000007941 */ /* 0x000fea0003800200 */
.L_x_151:
[----:B------:R-:W-:Y:S01]  /*8350*/  BAR.SYNC.DEFER_BLOCKING 0x1, 0x80 ;  /* 0x0042000000007b1d */ /* 0x000fe20000010000 */
[----:B------:R-:W-:Y:S01]  /*8360*/  ISETP.NE.AND P1, PT, R111, RZ, PT ;  /* 0x000000ff6f00720c */ /* 0x000fe20003f25270 */
[----:B------:R-:W-:Y:S01]  /*8370*/  UIADD3 UR4, UPT, UPT, UR50, -0x1, URZ ;  /* 0xffffffff32047890 */ /* 0x000fe2000fffe0ff */
[----:B------:R-:W-:Y:S03]  /*8380*/  LEA R2, R60, UR48, 0x3 ;  /* 0x000000303c027c11 */ /* 0x000fe6000f8e18ff */
[----:B------:R-:W-:Y:S08]  /*8390*/  UISETP.GT.U32.AND UP0, UPT, UR4, -0x3, UPT ;  /* 0xfffffffd0400788c */ /* 0x000ff0000bf04070 */
[----:B------:R-:W-:Y:S01]  /*83a0*/  @P1 SHF.L.U32 R3, R101, 0x1f, RZ ;  /* 0x0000001f65031819 */ /* 0x000fe200000006ff */
[----:B------:R-:W-:Y:S06]  /*83b0*/  BRA.U UP0, `(.L_x_153) ;  /* 0x0000000100247547 */ /* 0x000fec000b800000 */
[----:B------:R-:W-:Y:S01]  /*83c0*/  IMAD.U32 R4, RZ, RZ, UR49 ;  /* 0x00000031ff047e24 */ /* 0x000fe2000f8e00ff */
[----:B------:R-:W-:Y:S01]  /*83d0*/  MOV R0, UR37 ;  /* 0x0000002500007c02 */ /* 0x000fe20008000f00 */
[----:B------:R-:W-:Y:S03]  /*83e0*/  UIADD3 UR49, UPT, UPT, UR49, 0x1, URZ ;  /* 0x0000000131317890 */ /* 0x000fe6000fffe0ff */
[----:B------:R-:W-:Y:S01]  /*83f0*/  @P1 LEA R4, R4, UR48, 0x3 ;  /* 0x0000003004041c11 */ /* 0x000fe2000f8e18ff */
[----:B------:R-:W-:Y:S04]  /*8400*/  UISETP.NE.AND UP0, UPT, UR49, 0x3, UPT ;  /* 0x000000033100788c */ /* 0x000fe8000bf05270 */
[----:B------:R-:W-:Y:S01]  /*8410*/  @P1 VIADD R4, R4, 0x298 ;  /* 0x0000029804041836 */ /* 0x000fe20000000000 */
[----:B------:R-:W-:Y:S04]  /*8420*/  USEL UR49, UR49, URZ, UP0 ;  /* 0x000000ff31317287 */ /* 0x000fe80008000000 */
[----:B------:R-:W-:Y:S04]  /*8430*/  @P1 PRMT R0, R0, 0x654, R4 ;  /* 0x0000065400001816 */ /* 0x000fe80000000004 */
[----:B------:R2:W-:Y:S04]  /*8440*/  @P1 SYNCS.ARRIVE.TRANS64.RED.A1T0 RZ, [R0+URZ], RZ ;  /* 0x000000ff00ff19a7 */ /* 0x0005e800081004ff */
.L_x_153:
[----:B------:R-:W4:Y:S01]  /*8450*/  @P1 SYNCS.PHASECHK.TRANS64.TRYWAIT P0, [R2+URZ+0x280], R3 ;  /* 0x00028003020015a7 */ /* 0x000f2200080011ff */
[----:B------:R-:W-:Y:S01]  /*8460*/  BSSY B1, `(.L_x_154) ;  /* 0x0000016000017945 */ /* 0x000fe20003800000 */
[----:B----4-:R-:W-:Y:S03]  /*8470*/  @P1 SEL R61, RZ, 0x1, !P0 ;  /* 0x00000001ff3d1807 */ /* 0x010fe60004000000 */
[----:B------:R-:W-:Y:S05]  /*8480*/  @!P1 BRA `(.L_x_155) ;  /* 0x00000000004c9947 */ /* 0x000fea0003800000 */
[----:B------:R-:W-:Y:S01]  /*8490*/  ISETP.NE.AND P0, PT, R61, RZ, PT ;  /* 0x000000ff3d00720c */ /* 0x000fe20003f05270 */
[----:B------:R-:W-:Y:S01]  /*84a0*/  BSSY B0, `(.L_x_156) ;  /* 0x000000b000007945 */ /* 0x000fe20003800000 */
[----:B------:R-:W-:Y:S11]  /*84b0*/  ISETP.NE.AND P1, PT, R62, RZ, PT ;  /* 0x000000ff3e00720c */ /* 0x000ff60003f25270 */
[----:B------:R-:W-:Y:S02]  /*84c0*/  @!UPT UIADD3 URZ, UPT, UPT, URZ, URZ, URZ ;  /* 0x000000fffffff290 */ /* 0x000fe4000fffe0ff */
[C---:B------:R-:W-:Y:S01]  /*84d0*/  @P1 IMAD R6, R60.reuse, 0x2000, R104 ;  /* 0x000020003c061824 */ /* 0x040fe200078e0268 */
[C---:B------:R-:W-:Y:S01]  /*84e0*/  @P1 LEA R4, R60.reuse, R102, 0xd ;  /* 0x000000663c041211 */ /* 0x040fe200078e68ff */
[C---:B------:R-:W-:Y:S02]  /*84f0*/  @P1 IMAD R5, R60.reuse, 0x2000, R103 ;  /* 0x000020003c051824 */ /* 0x040fe400078e0267 */
[----:B------:R-:W-:Y:S01]  /*8500*/  @P1 IMAD R3, R60, 0x2000, R110 ;  /* 0x000020003c031824 */ /* 0x000fe200078e026e */
[----:B------:R-:W-:Y:S06]  /*8510*/  @P0 BRA `(.L_x_157) ;  /* 0x00000000000c0947 */ /* 0x000fec0003800000 */
[----:B--2---:R-:W-:Y:S04]  /*8520*/  SHF.L.U32 R0, R101, 0x1f, RZ ;  /* 0x0000001f65007819 */ /* 0x004fe800000006ff */
[----:B------:R-:W2:Y:S02]  /*8530*/  SYNCS.PHASECHK.TRANS64.TRYWAIT P0, [R2+URZ+0x280], R0 ;  /* 0x00028000020075a7 */ /* 0x000ea400080011ff */
[----:B--2---:R-:W-:Y:S05]  /*8540*/  @!P0 BRA `(.L_x_158) ;  /* 0x0000003400008947 */ /* 0x004fea0003800000 */
.L_x_157:
[----:B------:R-:W-:Y:S05]  /*8550*/  BSYNC B0 ;  /* 0x0000000000007941 */ /* 0x000fea0003800000 */
.L_x_156:
[----:B------:R-:W-:Y:S02]  /*8560*/  ISETP.NE.AND P0, PT, R62, RZ, PT ;  /* 0x000000ff3e00720c */ /* 0x000fe40003f05270 */
[----:B------:R-:W-:Y:S11]  /*8570*/  IADD3 R60, PT, PT, R60, 0x1, RZ ;  /* 0x000000013c3c7810 */ /* 0x000ff60007ffe0ff */
[----:B------:R4:W1:Y:S04]  /*8580*/  @P0 LDS.128 R56, [R6] ;  /* 0x0000000006380984 */ /* 0x0008680000000c00 */
[----:B------:R4:W1:Y:S04]  /*8590*/  @P0 LDS.128 R64, [R5+0x10] ;  /* 0x0000100005400984 */ /* 0x0008680000000c00 */
[----:B------:R4:W1:Y:S04]  /*85a0*/  @P0 LDS.128 R72, [R4+0x20] ;  /* 0x0000200004480984 */ /* 0x0008680000000c00 */
[----:B------:R4:W1:Y:S02]  /*85b0*/  @P0 LDS.128 R80, [R3+0x30] ;  /* 0x0000300003500984 */ /* 0x0008640000000c00 */
.L_x_155:
[----:B------:R-:W-:Y:S05]  /*85c0*/  BSYNC B1 ;  /* 0x0000000000017941 */ /* 0x000fea0003800000 */
.L_x_154:
[----:B--2---:R-:W-:Y:S05]  /*85d0*/  VIADD R0, R47, 0x20 ;  /* 0x000000202f007836 */ /* 0x004fea0000000000 */
[----:B------:R-:W-:Y:S04]  /*85e0*/  SHF.R.U32.HI R0, RZ, 0x15, R0 ;  /* 0x00000015ff007819 */ /* 0x000fe80000011600 */
[----:B------:R-:W-:Y:S11]  /*85f0*/  LOP3.LUT P0, RZ, R0, 0x3, R96, 0x48, !PT ;  /* 0x0000000300ff7812 */ /* 0x000ff60007804860 */
[----:B------:R-:W-:Y:S02]  /*8600*/  @!UPT UIADD3 URZ, UPT, UPT, URZ, URZ, URZ ;  /* 0x000000fffffff290 */ /* 0x000fe4000fffe0ff */
[----:B------:R-:W-:Y:S05]  /*8610*/  @!P0 BRA `(.L_x_159) ;  /* 0x0000000000408947 */ /* 0x000fea0003800000 */
[----:B------:R-:W2:Y:S01]  /*8620*/  LDCU.64 UR8, c[0x4][0x70] ;  /* 0x01000e00ff0877ac */ /* 0x000ea20008000a00 */
[----:B----4-:R-:W-:Y:S01]  /*8630*/  MOV R3, 0x0 ;  /* 0x0000000000037802 */ /* 0x010fe20000000f00 */
[----:B------:R-:W-:Y:S02]  /*8640*/  HFMA2 R12, -RZ, RZ, 0, 5.9604644775390625e-08 ;  /* 0x00000001ff0c7431 */ /* 0x000fe400000001ff */
[----:B-1----:R-:W-:Y:S02]  /*8650*/  IMAD.MOV.U32 R8, RZ, RZ, 0x192 ;  /* 0x00000192ff087424 */ /* 0x002fe400078e00ff */
[----:B------:R-:W-:Y:S01]  /*8660*/  IMAD.MOV.U32 R13, RZ, RZ, RZ ;  /* 0x000000ffff0d7224 */ /* 0x000fe200078e00ff */
[----:B------:R-:W1:Y:S01]  /*8670*/  LDCU.64 UR6, c[0x4][0x78] ;  /* 0x01000f00ff0677ac */ /* 0x000e620008000a00 */
[----:B------:R-:W4:Y:S01]  /*8680*/  LDC.64 R2, c[0x4][R3] ;  /* 0x0100000003027b82 */ /* 0x000f220000000a00 */
[----:B------:R-:W5:Y:S01]  /*8690*/  LDCU.64 UR4, c[0x4][0x10] ;  /* 0x01000200ff0477ac */ /* 0x000f620008000a00 */
[----:B--2---:R-:W-:Y:S01]  /*86a0*/  MOV R5, UR9 ;  /* 0x0000000900057c02 */ /* 0x004fe20008000f00 */
[----:B------:R-:W-:Y:S01]  /*86b0*/  IMAD.U32 R4, RZ, RZ, UR8 ;  /* 0x00000008ff047e24 */ /* 0x000fe2000f8e00ff */
[----:B-1----:R-:W-:Y:S01]  /*86c0*/  MOV R7, UR7 ;  /* 0x0000000700077c02 */ /* 0x002fe20008000f00 */
[----:B------:R-:W-:Y:S01]  /*86d0*/  IMAD.U32 R6, RZ, RZ, UR6 ;  /* 0x00000006ff067e24 */ /* 0x000fe2000f8e00ff */
[----:B-----5:R-:W-:Y:S01]  /*86e0*/  MOV R11, UR5 ;  /* 0x00000005000b7c02 */ /* 0x020fe20008000f00 */
[----:B------:R-:W-:Y:S02]  /*86f0*/  IMAD.U32 R10, RZ, RZ, UR4 ;  /* 0x00000004ff0a7e24 */ /* 0x000fe4000f8e00ff */
[----:B------:R-:W-:Y:S07]  /*8700*/  LEPC R20, `(.L_x_159) ;  /* 0x000000001014794e */ /* 0x000fee0000000000 */
[----:B---34-:R-:W-:Y:S05]  /*8710*/  CALL.ABS.NOINC R2 ;  /* 0x0000000002007343 */ /* 0x018fea0003c00000 */
.L_x_159:
[----:B------:R-:W-:Y:S05]  /*8720*/  WARPSYNC.ALL ;  /* 0x0000000000007948 */ /* 0x000fea0003800000 */
[----:B------:R-:W-:Y:S01]  /*8730*/  R2UR UR4, R47 ;  /* 0x000000002f0472ca */ /* 0x000fe200000e0000 */
[--C-:B-1----:R-:W-:Y:S01]  /*8740*/  HADD2.F32 R50, -RZ, R56.reuse.H0_H0 ;  /* 0x20000038ff327230 */ /* 0x102fe20000004100 */
[----:B------:R-:W-:Y:S01]  /*8750*/  ISETP.NE.AND P0, PT, R106, RZ, PT ;  /* 0x000000ff6a00720c */ /* 0x000fe20003f05270 */
[----:B------:R-:W-:Y:S01]  /*8760*/  HADD2.F32 R51, -RZ, R56.H1_H1 ;  /* 0x30000038ff337230 */ /* 0x000fe20000004100 */
[----:B------:R-:W-:Y:S01]  /*8770*/  BSSY.RECONVERGENT B0, `(.L_x_160) ;  /* 0x000008a000007945 */ /* 0x000fe20003800200 */
[--C-:B------:R-:W-:Y:S08]  /*8780*/  HADD2.F32 R52, -RZ, R57.reuse.H0_H0 ;  /* 0x20000039ff347230 */ /* 0x100ff00000004100 */
[----:B----4-:R-:W1:Y:S02]  /*8790*/  LDTM.x32 R4, tmem[UR4+0x20] ;  /* 0x00002004000479ee */ /* 0x010e6400082c0000 */
[C---:B-1----:R-:W-:Y:S01]  /*87a0*/  FMUL R0, R46.reuse, R4 ;  /* 0x000000042e007220 */ /* 0x042fe20000400000 */
        /* <DEDUP_REMOVED lines=67> */
[----:B------:R1:W-:Y:S01]  /*8be0*/  STS.128 [R104+0x2000], R52 ;  /* 0x0020003468007388 */ /* 0x0003e20000000c00 */
        /* <DEDUP_REMOVED lines=52> */
[----:B------:R-:W-:Y:S02]  /*8f30*/  UIADD3 UR12, UP0, UPT, UR52, 0x680, URZ ;  /* 0x00000680340c7890 */ /* 0x000fe4000ff1e0ff */
[----:B------:R-:W-:Y:S02]  /*8f40*/  UIADD3 UR9, UPT, UPT, UR41, 0x20, URZ ;  /* 0x0000002029097890 */ /* 0x000fe4000fffe0ff */
[----:B------:R-:W-:Y:S02]  /*8f50*/  UIADD3 UR8, UPT, UPT, UR48, 0x2400, URZ ;  /* 0x0000240030087890 */ /* 0x000fe4000fffe0ff */
[----:B------:R-:W-:Y:S01]  /*8f60*/  UIADD3.X UR13, UPT, UPT, URZ, UR53, URZ, UP0, !UPT ;  /* 0x00000035ff0d7290 */ /* 0x000fe200087fe4ff */
[----:B------:R-:W-:Y:S01]  /*8f70*/  UMOV UR10, UR42 ;  /* 0x0000002a000a7c82 */ /* 0x000fe20008000000 */
[----:B------:R-:W-:Y:S01]  /*8f80*/  UMOV UR11, UR36 ;  /* 0x00000024000b7c82 */ /* 0x000fe20008000000 */
[----:B------:R-:W-:Y:S02]  /*8f90*/  UIADD3 UR5, UPT, UPT, UR41, 0x80, URZ ;  /* 0x0000008029057890 */ /* 0x000fe4000fffe0ff */
[----:B------:R-:W-:Y:S01]  /*8fa0*/  UIADD3 UR4, UPT, UPT, UR48, 0x3400, URZ ;  /* 0x0000340030047890 */ /* 0x000fe2000fffe0ff */
[----:B------:R-:W-:Y:S03]  /*8fb0*/  UMOV UR6, UR42 ;  /* 0x0000002a00067c82 */ /* 0x000fe60008000000 */
[----:B------:R2:W-:Y:S01]  /*8fc0*/  UTMASTG.3D [UR8], [UR12] ;  /* 0x000000080c0073b5 */ /* 0x0005e20008010000 */
[----:B------:R-:W-:Y:S04]  /*8fd0*/  UMOV UR7, UR36 ;  /* 0x0000002400077c82 */ /* 0x000fe80008000000 */
[----:B------:R2:W-:Y:S01]  /*8fe0*/  UTMASTG.3D [UR4], [UR12] ;  /* 0x000000040c0073b5 */ /* 0x0005e20008010000 */
[----:B------:R0:W-:Y:S01]  /*8ff0*/  UTMACMDFLUSH ;  /* 0x00000000000079b7 */ /* 0x0001e20000000000 */
[----:B--2---:R-:W-:Y:S04]  /*9000*/  DEPBAR.LE SB0, 0x1 ;  /* 0x000080400000791a */ /* 0x004fe80000000000 */
.L_x_161:
[----:B------:R-:W-:Y:S05]  /*9010*/  BSYNC.RECONVERGENT B0 ;  /* 0x0000000000007941 */ /* 0x000fea0003800200 */
.L_x_160:
[----:B------:R-:W-:Y:S01]  /*9020*/  BAR.SYNC.DEFER_BLOCKING 0x1, 0x80 ;  /* 0x0042000000007b1d */ /* 0x000fe20000010000 */
[----:B------:R-:W-:Y:S01]  /*9030*/  ISETP.NE.AND P1, PT, R111, RZ, PT ;  /* 0x000000ff6f00720c */ /* 0x000fe20003f25270 */
[----:B------:R-:W-:Y:S01]  /*9040*/  UISETP.GT.U32.AND UP0, UPT, UR50, -0x3, UPT ;  /* 0xfffffffd3200788c */ /* 0x000fe2000bf04070 */
[----:B------:R-:W-:Y:S11]  /*9050*/  LEA R4, R60, UR48, 0x3 ;  /* 0x000000303c047c11 */ /* 0x000ff6000f8e18ff */
        /* <DEDUP_REMOVED lines=11> */
.L_x_162:
        /* <DEDUP_REMOVED lines=9> */
[C---:B--2---:R-:W-:Y:S01]  /*91a0*/  @P1 LEA R0, R60.reuse, R102, 0xd ;  /* 0x000000663c001211 */ /* 0x044fe200078e68ff */
[C---:B------:R-:W-:Y:S02]  /*91b0*/  @P1 IMAD R2, R60.reuse, 0x2000, R103 ;  /* 0x000020003c021824 */ /* 0x040fe400078e0267 */
[----:B------:R-:W-:Y:S01]  /*91c0*/  @P1 IMAD R60, R60, 0x2000, R110 ;  /* 0x000020003c3c1824 */ /* 0x000fe200078e026e */
[----:B------:R-:W-:Y:S06]  /*91d0*/  @P0 BRA `(.L_x_166) ;  /* 0x00000000000c0947 */ /* 0x000fec0003800000 */
[----:B------:R-:W-:Y:S04]  /*91e0*/  SHF.L.U32 R5, R101, 0x1f, RZ ;  /* 0x0000001f65057819 */ /* 0x000fe800000006ff */
[----:B------:R-:W2:Y:S02]  /*91f0*/  SYNCS.PHASECHK.TRANS64.TRYWAIT P0, [R4+URZ+0x280], R5 ;  /* 0x00028005040075a7 */ /* 0x000ea400080011ff */
[----:B--2---:R-:W-:Y:S05]  /*9200*/  @!P0 BRA `(.L_x_167) ;  /* 0x0000002400e48947 */ /* 0x004fea0003800000 */
.L_x_166:
[----:B------:R-:W-:Y:S05]  /*9210*/  BSYNC B0 ;  /* 0x0000000000007941 */ /* 0x000fea0003800000 */
.L_x_165:
[----:B------:R-:W-:Y:S11]  /*9220*/  ISETP.NE.AND P0, PT, R62, RZ, PT ;  /* 0x000000ff3e00720c */ /* 0x000ff60003f05270 */
[----:B------:R-:W-:Y:S02]  /*9230*/  @!UPT UIADD3 URZ, UPT, UPT, URZ, URZ, URZ ;  /* 0x000000fffffff290 */ /* 0x000fe4000fffe0ff */
[----:B------:R4:W1:Y:S04]  /*9240*/  @P0 LDS.128 R56, [R3] ;  /* 0x0000000003380984 */ /* 0x0008680000000c00 */
[----:B------:R4:W1:Y:S04]  /*9250*/  @P0 LDS.128 R64, [R2+0x10] ;  /* 0x0000100002400984 */ /* 0x0008680000000c00 */
[----:B------:R4:W1:Y:S04]  /*9260*/  @P0 LDS.128 R72, [R0+0x20] ;  /* 0x0000200000480984 */ /* 0x0008680000000c00 */
[----:B------:R4:W1:Y:S02]  /*9270*/  @P0 LDS.128 R80, [R60+0x30] ;  /* 0x000030003c500984 */ /* 0x0008640000000c00 */
.L_x_164:
[----:B------:R-:W-:Y:S05]  /*9280*/  BSYNC B1 ;  /* 0x0000000000017941 */ /* 0x000fea0003800000 */
.L_x_163:
[----:B--2-4-:R-:W-:Y:S05]  /*9290*/  VIADD R0, R47, 0x40 ;  /* 0x000000402f007836 */ /* 0x014fea0000000000 */
[----:B------:R-:W-:Y:S04]  /*92a0*/  SHF.R.U32.HI R0, RZ, 0x15, R0 ;  /* 0x00000015ff007819 */ /* 0x000fe80000011600 */
[----:B------:R-:W-:Y:S11]  /*92b0*/  LOP3.LUT P0, RZ, R0, 0x3, R96, 0x48, !PT ;  /* 0x0000000300ff7812 */ /* 0x000ff60007804860 */
[----:B------:R-:W-:Y:S02]  /*92c0*/  @!UPT UIADD3 URZ, UPT, UPT, URZ, URZ, URZ ;  /* 0x000000fffffff290 */ /* 0x000fe4000fffe0ff */
[----:B------:R-:W-:Y:S05]  /*92d0*/  @!P0 BRA `(.L_x_168) ;  /* 0x0000000000408947 */ /* 0x000fea0003800000 */
[----:B------:R-:W2:Y:S01]  /*92e0*/  LDCU.64 UR8, c[0x4][0x70] ;  /* 0x01000e00ff0877ac */ /* 0x000ea20008000a00 */
[----:B------:R-:W-:Y:S01]  /*92f0*/  MOV R3, 0x0 ;  /* 0x0000000000037802 */ /* 0x000fe20000000f00 */
        /* <DEDUP_REMOVED lines=14> */
.L_x_168:
[----:B------:R-:W-:Y:S01]  /*93e0*/  ISETP.NE.AND P0, PT, R106, RZ, PT ;  /* 0x000000ff6a00720c */ /* 0x000fe20003f05270 */
[----:B------:R-:W-:Y:S05]  /*93f0*/  WARPSYNC.ALL ;  /* 0x0000000000007948 */ /* 0x000fea0003800000 */
[----:B------:R-:W-:Y:S01]  /*9400*/  R2UR UR4, R47 ;  /* 0x000000002f0472ca */ /* 0x000fe200000e0000 */
[--C-:B-1----:R-:W-:Y:S01]  /*9410*/  HADD2.F32 R47, -RZ, R56.reuse.H0_H0 ;  /* 0x20000038ff2f7230 */ /* 0x102fe20000004100 */
[----:B------:R-:W-:Y:S01]  /*9420*/  IADD3 R112, PT, PT, R112, 0x300, RZ ;  /* 0x0000030070707810 */ /* 0x000fe20007ffe0ff */
[----:B------:R-:W-:Y:S01]  /*9430*/  HADD2.F32 R50, -RZ, R56.H1_H1 ;  /* 0x30000038ff327230 */ /* 0x000fe20000004100 */
[----:B------:R-:W-:Y:S01]  /*9440*/  BSSY.RECONVERGENT B0, `(.L_x_169) ;  /* 0x000008d000007945 */ /* 0x000fe20003800200 */
[--C-:B------:R-:W-:Y:S01]  /*9450*/  HADD2.F32 R51, -RZ, R57.reuse.H0_H0 ;  /* 0x20000039ff337230 */ /* 0x100fe20000004100 */
[----:B------:R-:W-:Y:S01]  /*9460*/  LOP3.LUT R112, R112, 0xfefffff8, RZ, 0xc0, !PT ;  /* 0xfefffff870707812 */ /* 0x000fe200078ec0ff */
[----:B------:R-:W-:Y:S02]  /*9470*/  HADD2.F32 R52, -RZ, R57.H1_H1 ;  /* 0x30000039ff347230 */ /* 0x000fe40000004100 */
[--C-:B------:R-:W-:Y:S02]  /*9480*/  HADD2.F32 R53, -RZ, R58.reuse.H0_H0 ;  /* 0x2000003aff357230 */ /* 0x100fe40000004100 */
[----:B------:R-:W-:Y:S02]  /*9490*/  HADD2.F32 R54, -RZ, R58.H1_H1 ;  /* 0x3000003aff367230 */ /* 0x000fe40000004100 */
[----:B------:R-:W1:Y:S01]  /*94a0*/  LDTM.x32 R4, tmem[UR4+0x40] ;  /* 0x00004004000479ee */ /* 0x000e6200082c0000 */
[----:B------:R-:W-:Y:S01]  /*94b0*/  NOP ;  /* 0x0000000000007918 */ /* 0x000fe20000000000 */
[----:B-1----:R1:W-:Y:S01]  /*94c0*/  SYNCS.ARRIVE.TRANS64.RED.A1T0 RZ, [R112+URZ], RZ ;  /* 0x000000ff70ff79a7 */ /* 0x0023e200081004ff */
[--C-:B------:R-:W-:Y:S02]  /*94d0*/  HADD2.F32 R55, -RZ, R59.reuse.H0_H0 ;  /* 0x2000003bff377230 */ /* 0x100fe40000004100 */
[----:B------:R-:W-:Y:S02]  /*94e0*/  HADD2.F32 R56, -RZ, R59.H1_H1 ;  /* 0x3000003bff387230 */ /* 0x000fe40000004100 */
        /* <DEDUP_REMOVED lines=9> */
[C---:B------:R-:W-:Y:S01]  /*9580*/  FMUL R4, R46.reuse, R4 ;  /* 0x000000042e047220 */ /* 0x040fe20000400000 */
[C---:B------:R-:W-:Y:S01]  /*9590*/  FMUL R5, R46.reuse, R5 ;  /* 0x000000052e057220 */ /* 0x040fe20000400000 */
[C---:B------:R-:W-:Y:S01]  /*95a0*/  FMUL R6, R46.reuse, R6 ;  /* 0x000000062e067220 */ /* 0x040fe20000400000 */
[C---:B------:R-:W-:Y:S01]  /*95b0*/  FMUL R7, R46.reuse, R7 ;  /* 0x000000072e077220 */ /* 0x040fe20000400000 */
[C---:B------:R-:W-:Y:S01]  /*95c0*/  FFMA R4, R49.reuse, R47, R4 ;  /* 0x0000002f31047223 */ /* 0x040fe20000000004 */
[C---:B------:R-:W-:Y:S01]  /*95d0*/  FFMA R5, R49.reuse, R50, R5 ;  /* 0x0000003231057223 */ /* 0x040fe20000000005 */
[C---:B------:R-:W-:Y:S01]  /*95e0*/  FFMA R6, R49.reuse, R51, R6 ;  /* 0x0000003331067223 */ /* 0x040fe20000000006 */
[----:B------:R-:W-:Y:S01]  /*95f0*/  FFMA R7, R49, R52, R7 ;  /* 0x0000003431077223 */ /* 0x000fe20000000007 */
[C---:B------:R-:W-:Y:S01]  /*9600*/  FMUL R8, R46.reuse, R8 ;  /* 0x000000082e087220 */ /* 0x040fe20000400000 */
[C---:B------:R-:W-:Y:S01]  /*9610*/  FMUL R9, R46.reuse, R9 ;  /* 0x000000092e097220 */ /* 0x040fe20000400000 */
[----:B------:R-:W-:Y:S01]  /*9620*/  F2FP.F16.F32.PACK_AB R4, R5, R4 ;  /* 0x000000040504723e */ /* 0x000fe200000000ff */
[C---:B------:R-:W-:Y:S01]  /*9630*/  FMUL R10, R46.reuse, R10 ;  /* 0x0000000a2e0a7220 */ /* 0x040fe20000400000 */
[----:B------:R-:W-:Y:S01]  /*9640*/  F2FP.F16.F32.PACK_AB R5, R7, R6 ;  /* 0x000000060705723e */ /* 0x000fe200000000ff */
[C---:B------:R-:W-:Y:S01]  /*9650*/  FFMA R8, R49.reuse, R53, R8 ;  /* 0x0000003531087223 */ /* 0x040fe20000000008 */
[C---:B------:R-:W-:Y:S01]  /*9660*/  FFMA R9, R49.reuse, R54, R9 ;  /* 0x0000003631097223 */ /* 0x040fe20000000009 */
[----:B------:R-:W-:Y:S01]  /*9670*/  FFMA R10, R49, R55, R10 ;  /* 0x00000037310a7223 */ /* 0x000fe2000000000a */
[C---:B------:R-:W-:Y:S01]  /*9680*/  FMUL R11, R46.reuse, R11 ;  /* 0x0000000b2e0b7220 */ /* 0x040fe20000400000 */
[C---:B------:R-:W-:Y:S01]  /*9690*/  FMUL R0, R46.reuse, R12 ;  /* 0x0000000c2e007220 */ /* 0x040fe20000400000 */
[C---:B------:R-:W-:Y:S01]  /*96a0*/  FMUL R2, R46.reuse, R13 ;  /* 0x0000000d2e027220 */ /* 0x040fe20000400000 */
[----:B------:R-:W-:Y:S01]  /*96b0*/  F2FP.F16.F32.PACK_AB R6, R9, R8 ;  /* 0x000000080906723e */ /* 0x000fe200000000ff */
[C---:B------:R-:W-:Y:S01]  /*96c0*/  FFMA R11, R49.reuse, R56, R11 ;  /* 0x00000038310b7223 */ /* 0x040fe2000000000b */
[C---:B------:R-:W-:Y:S01]  /*96d0*/  FFMA R0, R49.reuse, R57, R0 ;  /* 0x0000003931007223 */ /* 0x040fe20000000000 */
[C---:B------:R-:W-:Y:S01]  /*96e0*/  FFMA R2, R49.reuse, R58, R2 ;  /* 0x0000003a31027223 */ /* 0x040fe20000000002 */
[C---:B------:R-:W-:Y:S01]  /*96f0*/  FMUL R3, R46.reuse, R14 ;  /* 0x0000000e2e037220 */ /* 0x040fe20000400000 */
[C---:B------:R-:W-:Y:S01]  /*9700*/  FMUL R15, R46.reuse, R15 ;  /* 0x0000000f2e0f7220 */ /* 0x040fe20000400000 */
[C---:B------:R-:W-:Y:S01]  /*9710*/  FMUL R12, R46.reuse, R16 ;  /* 0x000000102e0c7220 */ /* 0x040fe20000400000 */
[C---:B------:R-:W-:Y:S01]  /*9720*/  FMUL R13, R46.reuse, R17 ;  /* 0x000000112e0d7220 */ /* 0x040fe20000400000 */
[C---:B------:R-:W-:Y:S01]  /*9730*/  FFMA R3, R49.reuse, R59, R3 ;  /* 0x0000003b31037223 */ /* 0x040fe20000000003 */
[C---:B------:R-:W-:Y:S01]  /*9740*/  FMUL R14, R46.reuse, R18 ;  /* 0x000000122e0e7220 */ /* 0x040fe20000400000 */
[----:B------:R-:W-:Y:S01]  /*9750*/  FFMA R15, R49, R60, R15 ;  /* 0x0000003c310f7223 */ /* 0x000fe2000000000f */
[C---:B------:R-:W-:Y:S01]  /*9760*/  FMUL R19, R46.reuse, R19 ;  /* 0x000000132e137220 */ /* 0x040fe20000400000 */
[----:B------:R-:W-:Y:S01]  /*9770*/  F2FP.F16.F32.PACK_AB R7, R11, R10 ;  /* 0x0000000a0b07723e */ /* 0x000fe200000000ff */
[C---:B------:R-:W-:Y:S01]  /*9780*/  FFMA R12, R49.reuse, R61, R12 ;  /* 0x0000003d310c7223 */ /* 0x040fe2000000000c */
[----:B------:R-:W-:Y:S02]  /*9790*/  HADD2.F32 R66, -RZ, R72.H1_H1 ;  /* 0x30000048ff427230 */ /* 0x000fe40000004100 */
[C---:B------:R-:W-:Y:S01]  /*97a0*/  FMUL R16, R46.reuse, R20 ;  /* 0x000000142e107220 */ /* 0x040fe20000400000 */
[C---:B------:R-:W-:Y:S01]  /*97b0*/  FFMA R13, R49.reuse, R62, R13 ;  /* 0x0000003e310d7223 */ /* 0x040fe2000000000d */
[----:B------:R1:W-:Y:S01]  /*97c0*/  STS.128 [R104+0x4000], R4 ;  /* 0x0040000468007388 */ /* 0x0003e20000000c00 */
[--C-:B------:R-:W-:Y:S02]  /*97d0*/  HADD2.F32 R67, -RZ, R73.reuse.H0_H0 ;  /* 0x20000049ff437230 */ /* 0x100fe40000004100 */
[C---:B------:R-:W-:Y:S01]  /*97e0*/  FMUL R17, R46.reuse, R21 ;  /* 0x000000152e117220 */ /* 0x040fe20000400000 */
[C---:B------:R-:W-:Y:S01]  /*97f0*/  FFMA R14, R49.reuse, R63, R14 ;  /* 0x0000003f310e7223 */ /* 0x040fe2000000000e */
[----:B------:R-:W-:Y:S02]  /*9800*/  HADD2.F32 R68, -RZ, R73.H1_H1 ;  /* 0x30000049ff447230 */ /* 0x000fe40000004100 */
[C---:B------:R-:W-:Y:S01]  /*9810*/  FMUL R18, R46.reuse, R22 ;  /* 0x000000162e127220 */ /* 0x040fe20000400000 */
[C---:B------:R-:W-:Y:S01]  /*9820*/  FFMA R19, R49.reuse, R64, R19 ;  /* 0x0000004031137223 */ /* 0x040fe20000000013 */
        /* <DEDUP_REMOVED lines=13> */
[----:B------:R-:W-:Y:S01]  /*9900*/  FMUL R27, R46, R27 ;  /* 0x0000001b2e1b7220 */ /* 0x000fe20000400000 */
[----:B------:R-:W-:Y:S01]  /*9910*/  F2FP.F16.F32.PACK_AB R8, R2, R0 ;  /* 0x000000000208723e */ /* 0x000fe200000000ff */
[----:B------:R-:W-:Y:S01]  /*9920*/  FFMA R20, R49, R69, R20 ;  /* 0x0000004531147223 */ /* 0x000fe20000000014 */
[----:B------:R-:W-:Y:S01]  /*9930*/  F2FP.F16.F32.PACK_AB R9, R15, R3 ;  /* 0x000000030f09723e */ /* 0x000fe200000000ff */
[----:B------:R-:W-:Y:S01]  /*9940*/  HADD2.F32 R74, -RZ, R80.H1_H1 ;  /* 0x30000050ff4a7230 */ /* 0x000fe20000004100 */
[----:B------:R-:W-:Y:S01]  /*9950*/  F2FP.F16.F32.PACK_AB R10, R13, R12 ;  /* 0x0000000c0d0a723e */ /* 0x000fe200000000ff */
[C---:B------:R-:W-:Y:S01]  /*9960*/  FMUL R24, R46.reuse, R28 ;  /* 0x0000001c2e187220 */ /* 0x040fe20000400000 */
[----:B------:R-:W-:Y:S01]  /*9970*/  F2FP.F16.F32.PACK_AB R11, R19, R14 ;  /* 0x0000000e130b723e */ /* 0x000fe200000000ff */
[C---:B------:R-:W-:Y:S01]  /*9980*/  FFMA R21, R49.reuse, R70, R21 ;  /* 0x0000004631157223 */ /* 0x040fe20000000015 */
[--C-:B------:R-:W-:Y:S02]  /*9990*/  HADD2.F32 R75, -RZ, R81.reuse.H0_H0 ;  /* 0x20000051ff4b7230 */ /* 0x100fe40000004100 */
[C---:B------:R-:W-:Y:S01]  /*99a0*/  FMUL R25, R46.reuse, R29 ;  /* 0x0000001d2e197220 */ /* 0x040fe20000400000 */
[C---:B------:R-:W-:Y:S01]  /*99b0*/  FFMA R22, R49.reuse, R71, R22 ;  /* 0x0000004731167223 */ /* 0x040fe20000000016 */
[----:B------:R1:W-:Y:S01]  /*99c0*/  STS.128 [R103+0x4010], R8 ;  /* 0x0040100867007388 */ /* 0x0003e20000000c00 */
        /* <DEDUP_REMOVED lines=8> */
[----:B------:R-:W-:Y:S01]  /*9a50*/  FFMA R25, R49, R74, R25 ;  /* 0x0000004a31197223 */ /* 0x000fe20000000019 */
[--C-:B------:R-:W-:Y:S02]  /*9a60*/  HADD2.F32 R79, -RZ, R83.reuse.H0_H0 ;  /* 0x20000053ff4f7230 */ /* 0x100fe40000004100 */
[C---:B------:R-:W-:Y:S01]  /*9a70*/  FMUL R29, R46.reuse, R33 ;  /* 0x000000212e1d7220 */ /* 0x040fe20000400000 */
[----:B------:R-:W-:Y:S01]  /*9a80*/  F2FP.F16.F32.PACK_AB R16, R17, R16 ;  /* 0x000000101110723e */ /* 0x000fe200000000ff */
[----:B------:R-:W-:Y:S01]  /*9a90*/  FFMA R26, R49, R75, R26 ;  /* 0x0000004b311a7223 */ /* 0x000fe2000000001a */
[----:B------:R-:W-:Y:S02]  /*9aa0*/  HADD2.F32 R80, -RZ, R83.H1_H1 ;  /* 0x30000053ff507230 */ /* 0x000fe40000004100 */
[C---:B------:R-:W-:Y:S01]  /*9ab0*/  FMUL R30, R46.reuse, R34 ;  /* 0x000000222e1e7220 */ /* 0x040fe20000400000 */
        /* <DEDUP_REMOVED lines=37> */
.L_x_170:
[----:B------:R-:W-:Y:S05]  /*9d10*/  BSYNC.RECONVERGENT B0 ;  /* 0x0000000000007941 */ /* 0x000fea0003800200 */
.L_x_169:
[----:B------:R-:W-:Y:S01]  /*9d20*/  BAR.SYNC.DEFER_BLOCKING 0x1, 0x80 ;  /* 0x0042000000007b1d */ /* 0x000fe20000010000 */
[----:B------:R-:W-:Y:S01]  /*9d30*/  UIADD3 UR4, UPT, UPT, UR50, 0x1, URZ ;  /* 0x0000000132047890 */ /* 0x000fe2000fffe0ff */
[----:B------:R-:W-:Y:S03]  /*9d40*/  IADD3 R48, PT, PT, R48, 0x1, RZ ;  /* 0x0000000130307810 */ /* 0x000fe60007ffe0ff */
[----:B------:R-:W-:Y:S09]  /*9d50*/  UISETP.GT.U32.AND UP0, UPT, UR4, -0x3, UPT ;  /* 0xfffffffd0400788c */ /* 0x000ff2000bf04070 */
[----:B------:R-:W-:Y:S05]  /*9d60*/  BRA.U UP0, `(.L_x_171) ;  /* 0x0000000100287547 */ /* 0x000fea000b800000 */
[----:B------:R-:W-:Y:S01]  /*9d70*/  ISETP.NE.AND P0, PT, R111, RZ, PT ;  /* 0x000000ff6f00720c */ /* 0x000fe20003f05270 */
[----:B------:R-:W-:Y:S01]  /*9d80*/  IMAD.U32 R2, RZ, RZ, UR49 ;  /* 0x00000031ff027e24 */ /* 0x000fe2000f8e00ff */
[----:B------:R-:W-:Y:S01]  /*9d90*/  UIADD3 UR49, UPT, UPT, UR49, 0x1, URZ ;  /* 0x0000000131317890 */ /* 0x000fe2000fffe0ff */
[----:B------:R-:W-:Y:S03]  /*9da0*/  IMAD.U32 R0, RZ, RZ, UR37 ;  /* 0x00000025ff007e24 */ /* 0x000fe6000f8e00ff */
[----:B------:R-:W-:Y:S04]  /*9db0*/  UISETP.NE.AND UP0, UPT, UR49, 0x3, UPT ;  /* 0x000000033100788c */ /* 0x000fe8000bf05270 */
[----:B------:R-:W-:Y:S03]  /*9dc0*/  USEL UR49, UR49, URZ, UP0 ;  /* 0x000000ff31317287 */ /* 0x000fe60008000000 */
[----:B------:R-:W-:Y:S05]  /*9dd0*/  @P0 LEA R2, R2, UR48, 0x3 ;  /* 0x0000003002020c11 */ /* 0x000fea000f8e18ff */
[----:B------:R-:W-:Y:S05]  /*9de0*/  @P0 VIADD R2, R2, 0x298 ;  /* 0x0000029802020836 */ /* 0x000fea0000000000 */
[----:B------:R-:W-:Y:S04]  /*9df0*/  @P0 PRMT R0, R0, 0x654, R2 ;  /* 0x0000065400000816 */ /* 0x000fe80000000002 */
[----:B------:R2:W-:Y:S03]  /*9e00*/  @P0 SYNCS.ARRIVE.TRANS64.RED.A1T0 RZ, [R0+URZ], RZ ;  /* 0x000000ff00ff09a7 */ /* 0x0005e600081004ff */
.L_x_171:
[----:B------:R-:W-:Y:S01]  /*9e10*/  ISETP.NE.AND P2, PT, R107, RZ, PT ;  /* 0x000000ff6b00720c */ /* 0x000fe20003f45270 */
[----:B------:R-:W-:Y:S01]  /*9e20*/  UIADD3 UR50, UPT, UPT, UR50, 0x3, URZ ;  /* 0x0000000332327890 */ /* 0x000fe2000fffe0ff */
[----:B------:R-:W-:Y:S01]  /*9e30*/  ISETP.NE.AND P0, PT, R109, 0x2, PT ;  /* 0x000000026d00780c */ /* 0x000fe20003f05270 */
[----:B------:R-:W-:Y:S01]  /*9e40*/  IMAD.IADD R15, R44, 0x1, R90 ;  /* 0x000000012c0f7824 */ /* 0x000fe200078e025a */
[----:B------:R-:W-:Y:S01]  /*9e50*/  ISETP.NE.AND P1, PT, R48, 0x4, PT ;  /* 0x000000043000780c */ /* 0x000fe20003f25270 */
[----:B------:R-:W-:Y:S01]  /*9e60*/  IMAD.IADD R14, R45, 0x1, R91 ;  /* 0x000000012d0e7824 */ /* 0x000fe200078e025b */
[----:B------:R-:W-:Y:S02]  /*9e70*/  SEL R2, RZ, 0x1, P0 ;  /* 0x00000001ff027807 */ /* 0x000fe40000000000 */
[----:B--2---:R-:W-:Y:S02]  /*9e80*/  SEL R0, RZ, 0x1, P1 ;  /* 0x00000001ff007807 */ /* 0x004fe40000800000 */
[----:B------:R-:W-:Y:S02]  /*9e90*/  LOP3.LUT R99, R99, R2, RZ, 0x3c, !PT ;  /* 0x0000000263637212 */ /* 0x000fe400078e3cff */
[----:B------:R-:W-:Y:S02]  /*9ea0*/  LOP3.LUT R100, R100, R0, RZ, 0x3c, !PT ;  /* 0x0000000064647212 */ /* 0x000fe400078e3cff */
[----:B------:R-:W-:Y:S02]  /*9eb0*/  @P2 R2UR UR36, R98 ;  /* 0x00000000622422ca */ /* 0x000fe400000e0000 */
[----:B------:R-:W-:Y:S02]  /*9ec0*/  SEL R109, R109, RZ, P0 ;  /* 0x000000ff6d6d7207 */ /* 0x000fe40000000000 */
[----:B------:R-:W-:Y:S01]  /*9ed0*/  SEL R48, R48, RZ, P1 ;  /* 0x000000ff30307207 */ /* 0x000fe20000800000 */
[----:B------:R-:W-:Y:S10]  /*9ee0*/  @P2 BRA `(.L_x_172) ;  /* 0xffffffcc00202947 */ /* 0x000ff4000383ffff */
[----:B------:R-:W-:-:S09]  /*9ef0*/  UISETP.NE.AND UP0, UPT, UR51, URZ, UPT ;  /* 0x000000ff3300728c */ /* 0x000fd2000bf05270 */
[----:B------:R-:W-:Y:S05]  /*9f00*/  BRA.U !UP0, `(.L_x_173) ;  /* 0x0000000108487547 */ /* 0x000fea000b800000 */
[----:B------:R-:W2:Y:S02]  /*9f10*/  LDCU.64 UR4, c[0x0][0x890] ;  /* 0x00011200ff0477ac */ /* 0x000ea40008000a00 */
[----:B--2---:R-:W-:-:S04]  /*9f20*/  UISETP.NE.U32.AND UP0, UPT, UR4, URZ, UPT ;  /* 0x000000ff0400728c */ /* 0x004fc8000bf05070 */
[----:B------:R-:W-:-:S09]  /*9f30*/  UISETP.NE.AND.EX UP0, UPT, UR5, URZ, UPT, UP0 ;  /* 0x000000ff0500728c */ /* 0x000fd2000bf05300 */
[----:B------:R-:W-:Y:S05]  /*9f40*/  BRA.U UP0, `(.L_x_174) ;  /* 0x00000001000c7547 */ /* 0x000fea000b800000 */
[----:B------:R-:W-:-:S13]  /*9f50*/  FSETP.NEU.AND P0, PT, R49, RZ, PT ;  /* 0x000000ff3100720b */ /* 0x000fda0003f0d000 */
[----:B------:R-:W-:Y:S05]  /*9f60*/  @!P0 EXIT ;  /* 0x000000000000894d */ /* 0x000fea0003800000 */
[----:B------:R-:W-:Y:S05]  /*9f70*/  BRA `(.L_x_173) ;  /* 0x00000000002c7947 */ /* 0x000fea0003800000 */
.L_x_174:
[----:B------:R-:W-:Y:S01]  /*9f80*/  ISETP.NE.AND P0, PT, R108, RZ, PT ;  /* 0x000000ff6c00720c */ /* 0x000fe20003f05270 */
[----:B------:R-:W-:-:S12]  /*9f90*/  BSSY.RECONVERGENT B0, `(.L_x_173) ;  /* 0x0000009000007945 */ /* 0x000fd80003800200 */
[----:B------:R-:W-:Y:S05]  /*9fa0*/  @P0 BRA `(.L_x_175) ;  /* 0x0000000000140947 */ /* 0x000fea0003800000 */
[----:B------:R-:W2:Y:S02]  /*9fb0*/  LDCU.64 UR4, c[0x0][0x888] ;  /* 0x00011100ff0477ac */ /* 0x000ea40008000a00 */
[----:B--2---:R-:W-:-:S04]  /*9fc0*/  ISETP.NE.U32.AND P0, PT, RZ, UR4, PT ;  /* 0x00000004ff007c0c */ /* 0x004fc8000bf05070 */
[----:B------:R-:W-:-:S13]  /*9fd0*/  ISETP.NE.AND.EX P0, PT, RZ, UR5, PT, P0 ;  /* 0x00000005ff007c0c */ /* 0x000fda000bf05300 */
[----:B------:R-:W-:Y:S05]  /*9fe0*/  @!P0 EXIT ;  /* 0x000000000000894d */ /* 0x000fea0003800000 */
[----:B------:R-:W-:Y:S05]  /*9ff0*/  BRA `(.L_x_176) ;  /* 0x0000000000087947 */ /* 0x000fea0003800000 */
.L_x_175:
[----:B------:R-:W-:-:S13]  /*a000*/  FSETP.NEU.AND P0, PT, R49, RZ, PT ;  /* 0x000000ff3100720b */ /* 0x000fda0003f0d000 */
[----:B------:R-:W-:Y:S05]  /*a010*/  @!P0 EXIT ;  /* 0x000000000000894d */ /* 0x000fea0003800000 */
.L_x_176:
[----:B------:R-:W-:Y:S05]  /*a020*/  BSYNC.RECONVERGENT B0 ;  /* 0x0000000000007941 */ /* 0x000fea0003800200 */
.L_x_173:
[----:B------:R-:W-:Y:S01]  /*a030*/  ULEA UR4, UR49, UR48, 0x3 ;  /* 0x0000003031047291 */ /* 0x000fe2000f8e18ff */
[----:B------:R-:W-:-:S04]  /*a040*/  DEPBAR.LE SB0, 0x0 ;  /* 0x000080000000791a */ /* 0x000fc80000000000 */
[----:B------:R-:W-:-:S04]  /*a050*/  UIADD3 UR4, UPT, UPT, UR4, 0x298, URZ ;  /* 0x0000029804047890 */ /* 0x000fc8000fffe0ff */
[----:B------:R-:W-:-:S09]  /*a060*/  UPRMT UR4, UR37, 0x654, UR4 ;  /* 0x0000065425047896 */ /* 0x000fd20008000004 */
[----:B------:R-:W-:Y:S01]  /*a070*/  SYNCS.ARRIVE.TRANS64.RED.A1T0 RZ, [UR4], RZ ;  /* 0x000000ffffff79a7 */ /* 0x000fe20008100404 */
[----:B------:R-:W-:Y:S05]  /*a080*/  EXIT ;  /* 0x000000000000794d */ /* 0x000fea0003800000 */
.L_x_25:
[----:B--2---:R2:W4:Y:S02]  /*a090*/  SYNCS.PHASECHK.TRANS64.TRYWAIT P0, [R2+URZ+0x330], R3 ;  /* 0x00033003020075a7 */ /* 0x00452400080011ff */
[----:B----4-:R-:W-:Y:S05]  /*a0a0*/  @!P0 NANOSLEEP.SYNCS 0x989680 ;  /* 0x009896800000895d */ /* 0x010fea0003900000 */
[----:B------:R-:W4:Y:S02]  /*a0b0*/  @!P0 SYNCS.PHASECHK.TRANS64 P0, [R2+URZ+0x330], R3 ;  /* 0x00033003020085a7 */ /* 0x000f2400080010ff */
[----:B----4-:R-:W-:Y:S05]  /*a0c0*/  @!P0 BRA `(.L_x_25) ;  /* 0xfffffffc00f08947 */ /* 0x010fea000383ffff */
[----:B------:R-:W-:Y:S05]  /*a0d0*/  BRA `(.L_x_177) ;  /* 0xffffff7800ec7947 */ /* 0x000fea000383ffff */
.L_x_28:
[----:B------:R-:W-:Y:S07]  /*a0e0*/  MOV R2, UR33 ;  /* 0x0000002100027c02 */ /* 0x000fee0008000f00 */
.L_x_178:
[----:B-1----:R1:W2:Y:S02]  /*a0f0*/  SYNCS.PHASECHK.TRANS64.TRYWAIT P0, [R2+URZ+0x140], R4 ;  /* 0x00014004020075a7 */ /* 0x0022a400080011ff */
[----:B--2---:R-:W-:Y:S05]  /*a100*/  @!P0 NANOSLEEP.SYNCS 0x989680 ;  /* 0x009896800000895d */ /* 0x004fea0003900000 */
[----:B------:R-:W2:Y:S02]  /*a110*/  @!P0 SYNCS.PHASECHK.TRANS64 P0, [R2+URZ+0x140], R4 ;  /* 0x00014004020085a7 */ /* 0x000ea400080010ff */
[----:B--2---:R-:W-:Y:S05]  /*a120*/  @!P0 BRA `(.L_x_178) ;  /* 0xfffffffc00f08947 */ /* 0x004fea000383ffff */
[----:B------:R-:W-:Y:S05]  /*a130*/  BRA `(.L_x_27) ;  /* 0xffffff7c00547947 */ /* 0x000fea000383ffff */
.L_x_35:
[----:B-1----:R-:W-:Y:S07]  /*a140*/  MOV R2, UR17 ;  /* 0x0000001100027c02 */ /* 0x002fee0008000f00 */
.L_x_179:
[----:B-1----:R1:W2:Y:S02]  /*a150*/  SYNCS.PHASECHK.TRANS64.TRYWAIT P0, [R2+URZ+0x140], R4 ;  /* 0x00014004020075a7 */ /* 0x0022a400080011ff */
[----:B--2---:R-:W-:Y:S05]  /*a160*/  @!P0 NANOSLEEP.SYNCS 0x989680 ;  /* 0x009896800000895d */ /* 0x004fea0003900000 */
[----:B------:R-:W2:Y:S02]  /*a170*/  @!P0 SYNCS.PHASECHK.TRANS64 P0, [R2+URZ+0x140], R4 ;  /* 0x00014004020085a7 */ /* 0x000ea400080010ff */
[----:B--2---:R-:W-:Y:S05]  /*a180*/  @!P0 BRA `(.L_x_179) ;  /* 0xfffffffc00f08947 */ /* 0x004fea000383ffff */
[----:B------:R-:W-:Y:S05]  /*a190*/  BRA `(.L_x_34) ;  /* 0xffffff8000107947 */ /* 0x000fea000383ffff */
.L_x_40:
[----:B-1----:R1:W2:Y:S02]  /*a1a0*/  SYNCS.PHASECHK.TRANS64.TRYWAIT P0, [R2+URZ+0x2c0], R3 ;  /* 0x0002c003020075a7 */ /* 0x0022a400080011ff */
[----:B--2---:R-:W-:Y:S05]  /*a1b0*/  @!P0 NANOSLEEP.SYNCS 0x989680 ;  /* 0x009896800000895d */ /* 0x004fea0003900000 */
[----:B------:R-:W2:Y:S02]  /*a1c0*/  @!P0 SYNCS.PHASECHK.TRANS64 P0, [R2+URZ+0x2c0], R3 ;  /* 0x0002c003020085a7 */ /* 0x000ea400080010ff */
[----:B--2---:R-:W-:Y:S05]  /*a1d0*/  @!P0 BRA `(.L_x_40) ;  /* 0xfffffffc00f08947 */ /* 0x004fea000383ffff */
[----:B------:R-:W-:Y:S05]  /*a1e0*/  BRA `(.L_x_180) ;  /* 0xffffff8000b47947 */ /* 0x000fea000383ffff */
.L_x_44:
[----:B---3--:R-:W-:-:S07]  /*a1f0*/  MOV R0, UR5 ;  /* 0x0000000500007c02 */ /* 0x008fce0008000f00 */
.L_x_181:
[----:B-1----:R1:W2:Y:S02]  /*a200*/  SYNCS.PHASECHK.TRANS64.TRYWAIT P0, [R0+URZ], R2 ;  /* 0x00000002000075a7 */ /* 0x0022a400080011ff */
[----:B--2---:R-:W-:Y:S05]  /*a210*/  @!P0 NANOSLEEP.SYNCS 0x989680 ;  /* 0x009896800000895d */ /* 0x004fea0003900000 */
[----:B------:R-:W2:Y:S02]  /*a220*/  @!P0 SYNCS.PHASECHK.TRANS64 P0, [R0+URZ], R2 ;  /* 0x00000002000085a7 */ /* 0x000ea400080010ff */
[----:B--2---:R-:W-:Y:S05]  /*a230*/  @!P0 BRA `(.L_x_181) ;  /* 0xfffffffc00f08947 */ /* 0x004fea000383ffff */
[----:B------:R-:W-:Y:S05]  /*a240*/  BRA `(.L_x_182) ;  /* 0xffffff8800247947 */ /* 0x000fea000383ffff */
.L_x_45:
[----:B---3--:R-:W-:-:S07]  /*a250*/  MOV R0, UR5 ;  /* 0x0000000500007c02 */ /* 0x008fce0008000f00 */
.L_x_183:
[----:B-1----:R1:W2:Y:S02]  /*a260*/  SYNCS.PHASECHK.TRANS64.TRYWAIT P0, [R0+URZ], R3 ;  /* 0x00000003000075a7 */ /* 0x0022a400080011ff */
[----:B--2---:R-:W-:Y:S05]  /*a270*/  @!P0 NANOSLEEP.SYNCS 0x989680 ;  /* 0x009896800000895d */ /* 0x004fea0003900000 */
[----:B------:R-:W2:Y:S02]  /*a280*/  @!P0 SYNCS.PHASECHK.TRANS64 P0, [R0+URZ], R3 ;  /* 0x00000003000085a7 */ /* 0x000ea400080010ff */
[----:B--2---:R-:W-:Y:S05]  /*a290*/  @!P0 BRA `(.L_x_183) ;  /* 0xfffffffc00f08947 */ /* 0x004fea000383ffff */
[----:B------:R-:W-:Y:S05]  /*a2a0*/  BRA `(.L_x_184) ;  /* 0xffffff8800307947 */ /* 0x000fea000383ffff */
.L_x_46:
[----:B---3--:R-:W-:-:S07]  /*a2b0*/  MOV R0, UR5 ;  /* 0x0000000500007c02 */ /* 0x008fce0008000f00 */
.L_x_185:
[----:B-1----:R1:W2:Y:S02]  /*a2c0*/  SYNCS.PHASECHK.TRANS64.TRYWAIT P0, [R0+URZ], R3 ;  /* 0x00000003000075a7 */ /* 0x0022a400080011ff */
[----:B--2---:R-:W-:Y:S05]  /*a2d0*/  @!P0 NANOSLEEP.SYNCS 0x989680 ;  /* 0x009896800000895d */ /* 0x004fea0003900000 */
[----:B------:R-:W2:Y:S02]  /*a2e0*/  @!P0 SYNCS.PHASECHK.TRANS64 P0, [R0+URZ], R3 ;  /* 0x00000003000085a7 */ /* 0x000ea400080010ff */
[----:B--2---:R-:W-:Y:S05]  /*a2f0*/  @!P0 BRA `(.L_x_185) ;  /* 0xfffffffc00f08947 */ /* 0x004fea000383ffff */
[----:B------:R-:W-:Y:S05]  /*a300*/  BRA `(.L_x_186) ;  /* 0xffffff88003c7947 */ /* 0x000fea000383ffff */
.L_x_47:
[----:B---3--:R-:W-:-:S07]  /*a310*/  MOV R0, UR5 ;  /* 0x0000000500007c02 */ /* 0x008fce0008000f00 */
.L_x_187:
[----:B-1----:R1:W2:Y:S02]  /*a320*/  SYNCS.PHASECHK.TRANS64.TRYWAIT P0, [R0+URZ], R3 ;  /* 0x00000003000075a7 */ /* 0x0022a400080011ff */
[----:B--2---:R-:W-:Y:S05]  /*a330*/  @!P0 NANOSLEEP.SYNCS 0x989680 ;  /* 0x009896800000895d */ /* 0x004fea0003900000 */
[----:B------:R-:W2:Y:S02]  /*a340*/  @!P0 SYNCS.PHASECHK.TRANS64 P0, [R0+URZ], R3 ;  /* 0x00000003000085a7 */ /* 0x000ea400080010ff */
[----:B--2---:R-:W-:Y:S05]  /*a350*/  @!P0 BRA `(.L_x_187) ;  /* 0xfffffffc00f08947 */ /* 0x004fea000383ffff */
[----:B------:R-:W-:Y:S05]  /*a360*/  BRA `(.L_x_188) ;  /* 0xffffff8800487947 */ /* 0x000fea000383ffff */
.L_x_48:
[----:B---3--:R-:W-:-:S07]  /*a370*/  MOV R0, UR5 ;  /* 0x0000000500007c02 */ /* 0x008fce0008000f00 */
.L_x_189:
[----:B-1----:R1:W2:Y:S02]  /*a380*/  SYNCS.PHASECHK.TRANS64.TRYWAIT P0, [R0+URZ], R3 ;  /* 0x00000003000075a7 */ /* 0x0022a400080011ff */
[----:B--2---:R-:W-:Y:S05]  /*a390*/  @!P0 NANOSLEEP.SYNCS 0x989680 ;  /* 0x009896800000895d */ /* 0x004fea0003900000 */
[----:B------:R-:W2:Y:S02]  /*a3a0*/  @!P0 SYNCS.PHASECHK.TRANS64 P0, [R0+URZ], R3 ;  /* 0x00000003000085a7 */ /* 0x000ea400080010ff */
[----:B--2---:R-:W-:Y:S05]  /*a3b0*/  @!P0 BRA `(.L_x_189) ;  /* 0xfffffffc00f08947 */ /* 0x004fea000383ffff */
[----:B------:R-:W-:Y:S05]  /*a3c0*/  BRA `(.L_x_190) ;  /* 0xffffff8800547947 */ /* 0x000fea000383ffff */
.L_x_49:
[----:B---3--:R-:W-:-:S07]  /*a3d0*/  MOV R0, UR5 ;  /* 0x0000000500007c02 */ /* 0x008fce0008000f00 */
.L_x_191:
[----:B-1----:R1:W2:Y:S02]  /*a3e0*/  SYNCS.PHASECHK.TRANS64.TRYWAIT P0, [R0+URZ], R3 ;  /* 0x00000003000075a7 */ /* 0x0022a400080011ff */
[----:B--2---:R-:W-:Y:S05]  /*a3f0*/  @!P0 NANOSLEEP.SYNCS 0x989680 ;  /* 0x009896800000895d */ /* 0x004fea0003900000 */
[----:B------:R-:W2:Y:S02]  /*a400*/  @!P0 SYNCS.PHASECHK.TRANS64 P0, [R0+URZ], R3 ;  /* 0x00000003000085a7 */ /* 0x000ea400080010ff */
[----:B--2---:R-:W-:Y:S05]  /*a410*/  @!P0 BRA `(.L_x_191) ;  /* 0xfffffffc00f08947 */ /* 0x004fea000383ffff */
[----:B------:R-:W-:Y:S05]  /*a420*/  BRA `(.L_x_192) ;  /* 0xffffff8800607947 */ /* 0x000fea000383ffff */
.L_x_50:
[----:B---3--:R-:W-:-:S07]  /*a430*/  MOV R0, UR5 ;  /* 0x0000000500007c02 */ /* 0x008fce0008000f00 */
.L_x_193:
[----:B-1----:R1:W2:Y:S02]  /*a440*/  SYNCS.PHASECHK.TRANS64.TRYWAIT P0, [R0+URZ], R3 ;  /* 0x00000003000075a7 */ /* 0x0022a400080011ff */
[----:B--2---:R-:W-:Y:S05]  /*a450*/  @!P0 NANOSLEEP.SYNCS 0x989680 ;  /* 0x009896800000895d */ /* 0x004fea0003900000 */
[----:B------:R-:W2:Y:S02]  /*a460*/  @!P0 SYNCS.PHASECHK.TRANS64 P0, [R0+URZ], R3 ;  /* 0x00000003000085a7 */ /* 0x000ea400080010ff */
[----:B--2---:R-:W-:Y:S05]  /*a470*/  @!P0 BRA `(.L_x_193) ;  /* 0xfffffffc00f08947 */ /* 0x004fea000383ffff */
[----:B------:R-:W-:Y:S05]  /*a480*/  BRA `(.L_x_194) ;  /* 0xffffff88006c7947 */ /* 0x000fea000383ffff */
.L_x_51:
[----:B---3--:R-:W-:-:S07]  /*a490*/  MOV R0, UR5 ;  /* 0x0000000500007c02 */ /* 0x008fce0008000f00 */
.L_x_195:
[----:B-1----:R1:W2:Y:S02]  /*a4a0*/  SYNCS.PHASECHK.TRANS64.TRYWAIT P0, [R0+URZ], R3 ;  /* 0x00000003000075a7 */ /* 0x0022a400080011ff */
[----:B--2---:R-:W-:Y:S05]  /*a4b0*/  @!P0 NANOSLEEP.SYNCS 0x989680 ;  /* 0x009896800000895d */ /* 0x004fea0003900000 */
[----:B------:R-:W2:Y:S02]  /*a4c0*/  @!P0 SYNCS.PHASECHK.TRANS64 P0, [R0+URZ], R3 ;  /* 0x00000003000085a7 */ /* 0x000ea400080010ff */
[----:B--2---:R-:W-:Y:S05]  /*a4d0*/  @!P0 BRA `(.L_x_195) ;  /* 0xfffffffc00f08947 */ /* 0x004fea000383ffff */
[----:B------:R-:W-:Y:S05]  /*a4e0*/  BRA `(.L_x_196) ;  /* 0xffffff8800787947 */ /* 0x000fea000383ffff */
.L_x_52:
[----:B---3--:R-:W-:-:S07]  /*a4f0*/  MOV R0, UR5 ;  /* 0x0000000500007c02 */ /* 0x008fce0008000f00 */
.L_x_197:
[----:B-1----:R1:W2:Y:S02]  /*a500*/  SYNCS.PHASECHK.TRANS64.TRYWAIT P0, [R0+URZ], R3 ;  /* 0x00000003000075a7 */ /* 0x0022a400080011ff */
[----:B--2---:R-:W-:Y:S05]  /*a510*/  @!P0 NANOSLEEP.SYNCS 0x989680 ;  /* 0x009896800000895d */ /* 0x004fea0003900000 */
[----:B------:R-:W2:Y:S02]  /*a520*/  @!P0 SYNCS.PHASECHK.TRANS64 P0, [R0+URZ], R3 ;  /* 0x00000003000085a7 */ /* 0x000ea400080010ff */
[----:B--2---:R-:W-:Y:S05]  /*a530*/  @!P0 BRA `(.L_x_197) ;  /* 0xfffffffc00f08947 */ /* 0x004fea000383ffff */
[----:B------:R-:W-:Y:S05]  /*a540*/  BRA `(.L_x_198) ;  /* 0xffffff8800847947 */ /* 0x000fea000383ffff */
.L_x_53:
[----:B---3--:R-:W-:-:S07]  /*a550*/  MOV R0, UR5 ;  /* 0x0000000500007c02 */ /* 0x008fce0008000f00 */
.L_x_199:
[----:B-1----:R1:W2:Y:S02]  /*a560*/  SYNCS.PHASECHK.TRANS64.TRYWAIT P0, [R0+URZ], R3 ;  /* 0x00000003000075a7 */ /* 0x0022a400080011ff */
[----:B--2---:R-:W-:Y:S05]  /*a570*/  @!P0 NANOSLEEP.SYNCS 0x989680 ;  /* 0x009896800000895d */ /* 0x004fea0003900000 */
[----:B------:R-:W2:Y:S02]  /*a580*/  @!P0 SYNCS.PHASECHK.TRANS64 P0, [R0+URZ], R3 ;  /* 0x00000003000085a7 */ /* 0x000ea400080010ff */
[----:B--2---:R-:W-:Y:S05]  /*a590*/  @!P0 BRA `(.L_x_199) ;  /* 0xfffffffc00f08947 */ /* 0x004fea000383ffff */
[----:B------:R-:W-:Y:S05]  /*a5a0*/  BRA `(.L_x_200) ;  /* 0xffffff8800907947 */ /* 0x000fea000383ffff */
.L_x_54:
[----:B---3--:R-:W-:-:S07]  /*a5b0*/  MOV R0, UR5 ;  /* 0x0000000500007c02 */ /* 0x008fce0008000f00 */
.L_x_201:
[----:B-1----:R1:W2:Y:S02]  /*a5c0*/  SYNCS.PHASECHK.TRANS64.TRYWAIT P0, [R0+URZ], R3 ;  /* 0x00000003000075a7 */ /* 0x0022a400080011ff */
[----:B--2---:R-:W-:Y:S05]  /*a5d0*/  @!P0 NANOSLEEP.SYNCS 0x989680 ;  /* 0x009896800000895d */ /* 0x004fea0003900000 */
[----:B------:R-:W2:Y:S02]  /*a5e0*/  @!P0 SYNCS.PHASECHK.TRANS64 P0, [R0+URZ], R3 ;  /* 0x00000003000085a7 */ /* 0x000ea400080010ff */
[----:B--2---:R-:W-:Y:S05]  /*a5f0*/  @!P0 BRA `(.L_x_201) ;  /* 0xfffffffc00f08947 */ /* 0x004fea000383ffff */
[----:B------:R-:W-:Y:S05]  /*a600*/  BRA `(.L_x_202) ;  /* 0xffffff88009c7947 */ /* 0x000fea000383ffff */
.L_x_55:
[----:B---3--:R-:W-:-:S07]  /*a610*/  MOV R0, UR5 ;  /* 0x0000000500007c02 */ /* 0x008fce0008000f00 */
.L_x_203:
[----:B-1----:R1:W2:Y:S02]  /*a620*/  SYNCS.PHASECHK.TRANS64.TRYWAIT P0, [R0+URZ], R3 ;  /* 0x00000003000075a7 */ /* 0x0022a400080011ff */
[----:B--2---:R-:W-:Y:S05]  /*a630*/  @!P0 NANOSLEEP.SYNCS 0x989680 ;  /* 0x009896800000895d */ /* 0x004fea0003900000 */
[----:B------:R-:W2:Y:S02]  /*a640*/  @!P0 SYNCS.PHASECHK.TRANS64 P0, [R0+URZ], R3 ;  /* 0x00000003000085a7 */ /* 0x000ea400080010ff */
[----:B--2---:R-:W-:Y:S05]  /*a650*/  @!P0 BRA `(.L_x_203) ;  /* 0xfffffffc00f08947 */ /* 0x004fea000383ffff */
[----:B------:R-:W-:Y:S05]  /*a660*/  BRA `(.L_x_204) ;  /* 0xffffff8800a87947 */ /* 0x000fea000383ffff */
.L_x_56:
[----:B---3--:R-:W-:-:S07]  /*a670*/  MOV R0, UR5 ;  /* 0x0000000500007c02 */ /* 0x008fce0008000f00 */
.L_x_205:
[----:B-1----:R1:W2:Y:S02]  /*a680*/  SYNCS.PHASECHK.TRANS64.TRYWAIT P0, [R0+URZ], R3 ;  /* 0x00000003000075a7 */ /* 0x0022a400080011ff */
[----:B--2---:R-:W-:Y:S05]  /*a690*/  @!P0 NANOSLEEP.SYNCS 0x989680 ;  /* 0x009896800000895d */ /* 0x004fea0003900000 */
[----:B------:R-:W2:Y:S02]  /*a6a0*/  @!P0 SYNCS.PHASECHK.TRANS64 P0, [R0+URZ], R3 ;  /* 0x00000003000085a7 */ /* 0x000ea400080010ff */
[----:B--2---:R-:W-:Y:S05]  /*a6b0*/  @!P0 BRA `(.L_x_205) ;  /* 0xfffffffc00f08947 */ /* 0x004fea000383ffff */
[----:B------:R-:W-:Y:S05]  /*a6c0*/  BRA `(.L_x_206) ;  /* 0xffffff8800b47947 */ /* 0x000fea000383ffff */
.L_x_57:
[----:B---3--:R-:W-:-:S07]  /*a6d0*/  MOV R0, UR5 ;  /* 0x0000000500007c02 */ /* 0x008fce0008000f00 */
.L_x_207:
[----:B-1----:R1:W2:Y:S02]  /*a6e0*/  SYNCS.PHASECHK.TRANS64.TRYWAIT P0, [R0+URZ], R3 ;  /* 0x00000003000075a7 */ /* 0x0022a400080011ff */
[----:B--2---:R-:W-:Y:S05]  /*a6f0*/  @!P0 NANOSLEEP.SYNCS 0x989680 ;  /* 0x009896800000895d */ /* 0x004fea0003900000 */
[----:B------:R-:W2:Y:S02]  /*a700*/  @!P0 SYNCS.PHASECHK.TRANS64 P0, [R0+URZ], R3 ;  /* 0x00000003000085a7 */ /* 0x000ea400080010ff */
[----:B--2---:R-:W-:Y:S05]  /*a710*/  @!P0 BRA `(.L_x_207) ;  /* 0xfffffffc00f08947 */ /* 0x004fea000383ffff */
[----:B------:R-:W-:Y:S05]  /*a720*/  BRA `(.L_x_208) ;  /* 0xffffff8800c07947 */ /* 0x000fea000383ffff */
.L_x_58:
[----:B---3--:R-:W-:-:S07]  /*a730*/  MOV R0, UR5 ;  /* 0x0000000500007c02 */ /* 0x008fce0008000f00 */
.L_x_209:
[----:B-1----:R1:W2:Y:S02]  /*a740*/  SYNCS.PHASECHK.TRANS64.TRYWAIT P0, [R0+URZ], R3 ;  /* 0x00000003000075a7 */ /* 0x0022a400080011ff */
[----:B--2---:R-:W-:Y:S05]  /*a750*/  @!P0 NANOSLEEP.SYNCS 0x989680 ;  /* 0x009896800000895d */ /* 0x004fea0003900000 */
[----:B------:R-:W2:Y:S02]  /*a760*/  @!P0 SYNCS.PHASECHK.TRANS64 P0, [R0+URZ], R3 ;  /* 0x00000003000085a7 */ /* 0x000ea400080010ff */
[----:B--2---:R-:W-:Y:S05]  /*a770*/  @!P0 BRA `(.L_x_209) ;  /* 0xfffffffc00f08947 */ /* 0x004fea000383ffff */
[----:B------:R-:W-:Y:S05]  /*a780*/  BRA `(.L_x_210) ;  /* 0xffffff8800cc7947 */ /* 0x000fea000383ffff */
.L_x_59:
[----:B---3--:R-:W-:-:S07]  /*a790*/  MOV R0, UR5 ;  /* 0x0000000500007c02 */ /* 0x008fce0008000f00 */
.L_x_211:
[----:B-1----:R1:W2:Y:S02]  /*a7a0*/  SYNCS.PHASECHK.TRANS64.TRYWAIT P0, [R0+URZ], R3 ;  /* 0x00000003000075a7 */ /* 0x0022a400080011ff */
[----:B--2---:R-:W-:Y:S05]  /*a7b0*/  @!P0 NANOSLEEP.SYNCS 0x989680 ;  /* 0x009896800000895d */ /* 0x004fea0003900000 */
[----:B------:R-:W2:Y:S02]  /*a7c0*/  @!P0 SYNCS.PHASECHK.TRANS64 P0, [R0+URZ], R3 ;  /* 0x00000003000085a7 */ /* 0x000ea400080010ff */
[----:B--2---:R-:W-:Y:S05]  /*a7d0*/  @!P0 BRA `(.L_x_211) ;  /* 0xfffffffc00f08947 */ /* 0x004fea000383ffff */
[----:B------:R-:W-:Y:S05]  /*a7e0*/  BRA `(.L_x_212) ;  /* 0xffffff8800d87947 */ /* 0x000fea000383ffff */
.L_x_60:
[----:B---3--:R-:W-:-:S07]  /*a7f0*/  MOV R0, UR5 ;  /* 0x0000000500007c02 */ /* 0x008fce0008000f00 */
.L_x_213:
[----:B-1----:R1:W2:Y:S02]  /*a800*/  SYNCS.PHASECHK.TRANS64.TRYWAIT P0, [R0+URZ], R3 ;  /* 0x00000003000075a7 */ /* 0x0022a400080011ff */
[----:B--2---:R-:W-:Y:S05]  /*a810*/  @!P0 NANOSLEEP.SYNCS 0x989680 ;  /* 0x009896800000895d */ /* 0x004fea0003900000 */
[----:B------:R-:W2:Y:S02]  /*a820*/  @!P0 SYNCS.PHASECHK.TRANS64 P0, [R0+URZ], R3 ;  /* 0x00000003000085a7 */ /* 0x000ea400080010ff */
[----:B--2---:R-:W-:Y:S05]  /*a830*/  @!P0 BRA `(.L_x_213) ;  /* 0xfffffffc00f08947 */ /* 0x004fea000383ffff */
[----:B------:R-:W-:Y:S05]  /*a840*/  BRA `(.L_x_214) ;  /* 0xffffff8800e47947 */ /* 0x000fea000383ffff */
.L_x_61:
[----:B---3--:R-:W-:-:S07]  /*a850*/  MOV R0, UR5 ;  /* 0x0000000500007c02 */ /* 0x008fce0008000f00 */
.L_x_215:
[----:B-1----:R1:W2:Y:S02]  /*a860*/  SYNCS.PHASECHK.TRANS64.TRYWAIT P0, [R0+URZ], R3 ;  /* 0x00000003000075a7 */ /* 0x0022a400080011ff */
[----:B--2---:R-:W-:Y:S05]  /*a870*/  @!P0 NANOSLEEP.SYNCS 0x989680 ;  /* 0x009896800000895d */ /* 0x004fea0003900000 */
[----:B------:R-:W2:Y:S02]  /*a880*/  @!P0 SYNCS.PHASECHK.TRANS64 P0, [R0+URZ], R3 ;  /* 0x00000003000085a7 */ /* 0x000ea400080010ff */
[----:B--2---:R-:W-:Y:S05]  /*a890*/  @!P0 BRA `(.L_x_215) ;  /* 0xfffffffc00f08947 */ /* 0x004fea000383ffff */
[----:B------:R-:W-:Y:S05]  /*a8a0*/  BRA `(.L_x_216) ;  /* 0xffffff8800f07947 */ /* 0x000fea000383ffff */
.L_x_62:
[----:B---3--:R-:W-:-:S07]  /*a8b0*/  MOV R0, UR5 ;  /* 0x0000000500007c02 */ /* 0x008fce0008000f00 */
.L_x_217:
[----:B-1----:R1:W2:Y:S02]  /*a8c0*/  SYNCS.PHASECHK.TRANS64.TRYWAIT P0, [R0+URZ], R3 ;  /* 0x00000003000075a7 */ /* 0x0022a400080011ff */
[----:B--2---:R-:W-:Y:S05]  /*a8d0*/  @!P0 NANOSLEEP.SYNCS 0x989680 ;  /* 0x009896800000895d */ /* 0x004fea0003900000 */
[----:B------:R-:W2:Y:S02]  /*a8e0*/  @!P0 SYNCS.PHASECHK.TRANS64 P0, [R0+URZ], R3 ;  /* 0x00000003000085a7 */ /* 0x000ea400080010ff */
[----:B--2---:R-:W-:Y:S05]  /*a8f0*/  @!P0 BRA `(.L_x_217) ;  /* 0xfffffffc00f08947 */ /* 0x004fea000383ffff */
[----:B------:R-:W-:Y:S05]  /*a900*/  BRA `(.L_x_218) ;  /* 0xffffff8800fc7947 */ /* 0x000fea000383ffff */
.L_x_63:
[----:B---3--:R-:W-:-:S07]  /*a910*/  MOV R0, UR5 ;  /* 0x0000000500007c02 */ /* 0x008fce0008000f00 */
.L_x_219:
[----:B-1----:R1:W2:Y:S02]  /*a920*/  SYNCS.PHASECHK.TRANS64.TRYWAIT P0, [R0+URZ], R3 ;  /* 0x00000003000075a7 */ /* 0x0022a400080011ff */
[----:B--2---:R-:W-:Y:S05]  /*a930*/  @!P0 NANOSLEEP.SYNCS 0x989680 ;  /* 0x009896800000895d */ /* 0x004fea0003900000 */
[----:B------:R-:W2:Y:S02]  /*a940*/  @!P0 SYNCS.PHASECHK.TRANS64 P0, [R0+URZ], R3 ;  /* 0x00000003000085a7 */ /* 0x000ea400080010ff */
[----:B--2---:R-:W-:Y:S05]  /*a950*/  @!P0 BRA `(.L_x_219) ;  /* 0xfffffffc00f08947 */ /* 0x004fea000383ffff */
[----:B------:R-:W-:Y:S05]  /*a960*/  BRA `(.L_x_220) ;  /* 0xffffff8c00087947 */ /* 0x000fea000383ffff */
.L_x_64:
[----:B---3--:R-:W-:-:S07]  /*a970*/  MOV R0, UR5 ;  /* 0x0000000500007c02 */ /* 0x008fce0008000f00 */
.L_x_221:
[----:B-1----:R1:W2:Y:S02]  /*a980*/  SYNCS.PHASECHK.TRANS64.TRYWAIT P0, [R0+URZ], R3 ;  /* 0x00000003000075a7 */ /* 0x0022a400080011ff */
[----:B--2---:R-:W-:Y:S05]  /*a990*/  @!P0 NANOSLEEP.SYNCS 0x989680 ;  /* 0x009896800000895d */ /* 0x004fea0003900000 */
[----:B------:R-:W2:Y:S02]  /*a9a0*/  @!P0 SYNCS.PHASECHK.TRANS64 P0, [R0+URZ], R3 ;  /* 0x00000003000085a7 */ /* 0x000ea400080010ff */
[----:B--2---:R-:W-:Y:S05]  /*a9b0*/  @!P0 BRA `(.L_x_221) ;  /* 0xfffffffc00f08947 */ /* 0x004fea000383ffff */
[----:B------:R-:W-:Y:S05]  /*a9c0*/  BRA `(.L_x_222) ;  /* 0xffffff8c00147947 */ /* 0x000fea000383ffff */
.L_x_65:
[----:B---3--:R-:W-:-:S07]  /*a9d0*/  MOV R0, UR5 ;  /* 0x0000000500007c02 */ /* 0x008fce0008000f00 */
.L_x_223:
[----:B-1----:R1:W2:Y:S02]  /*a9e0*/  SYNCS.PHASECHK.TRANS64.TRYWAIT P0, [R0+URZ], R3 ;  /* 0x00000003000075a7 */ /* 0x0022a400080011ff */
[----:B--2---:R-:W-:Y:S05]  /*a9f0*/  @!P0 NANOSLEEP.SYNCS 0x989680 ;  /* 0x009896800000895d */ /* 0x004fea0003900000 */
[----:B------:R-:W2:Y:S02]  /*aa00*/  @!P0 SYNCS.PHASECHK.TRANS64 P0, [R0+URZ], R3 ;  /* 0x00000003000085a7 */ /* 0x000ea400080010ff */
[----:B--2---:R-:W-:Y:S05]  /*aa10*/  @!P0 BRA `(.L_x_223) ;  /* 0xfffffffc00f08947 */ /* 0x004fea000383ffff */
[----:B------:R-:W-:Y:S05]  /*aa20*/  BRA `(.L_x_224) ;  /* 0xffffff8c00207947 */ /* 0x000fea000383ffff */
.L_x_66:
[----:B---3--:R-:W-:-:S07]  /*aa30*/  MOV R0, UR5 ;  /* 0x0000000500007c02 */ /* 0x008fce0008000f00 */
.L_x_225:
[----:B-1----:R1:W2:Y:S02]  /*aa40*/  SYNCS.PHASECHK.TRANS64.TRYWAIT P0, [R0+URZ], R3 ;  /* 0x00000003000075a7 */ /* 0x0022a400080011ff */
[----:B--2---:R-:W-:Y:S05]  /*aa50*/  @!P0 NANOSLEEP.SYNCS 0x989680 ;  /* 0x009896800000895d */ /* 0x004fea0003900000 */
[----:B------:R-:W2:Y:S02]  /*aa60*/  @!P0 SYNCS.PHASECHK.TRANS64 P0, [R0+URZ], R3 ;  /* 0x00000003000085a7 */ /* 0x000ea400080010ff */
[----:B--2---:R-:W-:Y:S05]  /*aa70*/  @!P0 BRA `(.L_x_225) ;  /* 0xfffffffc00f08947 */ /* 0x004fea000383ffff */
[----:B------:R-:W-:Y:S05]  /*aa80*/  BRA `(.L_x_226) ;  /* 0xffffff8c002c7947 */ /* 0x000fea000383ffff */
.L_x_67:
[----:B---3--:R-:W-:-:S07]  /*aa90*/  MOV R0, UR5 ;  /* 0x0000000500007c02 */ /* 0x008fce0008000f00 */
.L_x_227:
[----:B-1----:R1:W2:Y:S02]  /*aaa0*/  SYNCS.PHASECHK.TRANS64.TRYWAIT P0, [R0+URZ], R3 ;  /* 0x00000003000075a7 */ /* 0x0022a400080011ff */
[----:B--2---:R-:W-:Y:S05]  /*aab0*/  @!P0 NANOSLEEP.SYNCS 0x989680 ;  /* 0x009896800000895d */ /* 0x004fea0003900000 */
[----:B------:R-:W2:Y:S02]  /*aac0*/  @!P0 SYNCS.PHASECHK.TRANS64 P0, [R0+URZ], R3 ;  /* 0x00000003000085a7 */ /* 0x000ea400080010ff */
[----:B--2---:R-:W-:Y:S05]  /*aad0*/  @!P0 BRA `(.L_x_227) ;  /* 0xfffffffc00f08947 */ /* 0x004fea000383ffff */
[----:B------:R-:W-:Y:S05]  /*aae0*/  BRA `(.L_x_228) ;  /* 0xffffff8c00387947 */ /* 0x000fea000383ffff */
.L_x_68:
[----:B---3--:R-:W-:-:S07]  /*aaf0*/  MOV R0, UR5 ;  /* 0x0000000500007c02 */ /* 0x008fce0008000f00 */
.L_x_229:
[----:B-1----:R1:W2:Y:S02]  /*ab00*/  SYNCS.PHASECHK.TRANS64.TRYWAIT P0, [R0+URZ], R3 ;  /* 0x00000003000075a7 */ /* 0x0022a400080011ff */
[----:B--2---:R-:W-:Y:S05]  /*ab10*/  @!P0 NANOSLEEP.SYNCS 0x989680 ;  /* 0x009896800000895d */ /* 0x004fea0003900000 */
[----:B------:R-:W2:Y:S02]  /*ab20*/  @!P0 SYNCS.PHASECHK.TRANS64 P0, [R0+URZ], R3 ;  /* 0x00000003000085a7 */ /* 0x000ea400080010ff */
[----:B--2---:R-:W-:Y:S05]  /*ab30*/  @!P0 BRA `(.L_x_229) ;  /* 0xfffffffc00f08947 */ /* 0x004fea000383ffff */
[----:B------:R-:W-:Y:S05]  /*ab40*/  BRA `(.L_x_230) ;  /* 0xffffff8c00447947 */ /* 0x000fea000383ffff */
.L_x_69:
[----:B---3--:R-:W-:-:S07]  /*ab50*/  MOV R0, UR5 ;  /* 0x0000000500007c02 */ /* 0x008fce0008000f00 */
.L_x_231:
[----:B-1----:R1:W2:Y:S02]  /*ab60*/  SYNCS.PHASECHK.TRANS64.TRYWAIT P0, [R0+URZ], R3 ;  /* 0x00000003000075a7 */ /* 0x0022a400080011ff */
[----:B--2---:R-:W-:Y:S05]  /*ab70*/  @!P0 NANOSLEEP.SYNCS 0x989680 ;  /* 0x009896800000895d */ /* 0x004fea0003900000 */
[----:B------:R-:W2:Y:S02]  /*ab80*/  @!P0 SYNCS.PHASECHK.TRANS64 P0, [R0+URZ], R3 ;  /* 0x00000003000085a7 */ /* 0x000ea400080010ff */
[----:B--2---:R-:W-:Y:S05]  /*ab90*/  @!P0 BRA `(.L_x_231) ;  /* 0xfffffffc00f08947 */ /* 0x004fea000383ffff */
[----:B------:R-:W-:Y:S05]  /*aba0*/  BRA `(.L_x_232) ;  /* 0xffffff8c00507947 */ /* 0x000fea000383ffff */
.L_x_70:
[----:B---3--:R-:W-:-:S07]  /*abb0*/  MOV R0, UR5 ;  /* 0x0000000500007c02 */ /* 0x008fce0008000f00 */
.L_x_233:
[----:B-1----:R1:W2:Y:S02]  /*abc0*/  SYNCS.PHASECHK.TRANS64.TRYWAIT P0, [R0+URZ], R3 ;  /* 0x00000003000075a7 */ /* 0x0022a400080011ff */
[----:B--2---:R-:W-:Y:S05]  /*abd0*/  @!P0 NANOSLEEP.SYNCS 0x989680 ;  /* 0x009896800000895d */ /* 0x004fea0003900000 */
[----:B------:R-:W2:Y:S02]  /*abe0*/  @!P0 SYNCS.PHASECHK.TRANS64 P0, [R0+URZ], R3 ;  /* 0x00000003000085a7 */ /* 0x000ea400080010ff */
[----:B--2---:R-:W-:Y:S05]  /*abf0*/  @!P0 BRA `(.L_x_233) ;  /* 0xfffffffc00f08947 */ /* 0x004fea000383ffff */
[----:B------:R-:W-:Y:S05]  /*ac00*/  BRA `(.L_x_234) ;  /* 0xffffff8c005c7947 */ /* 0x000fea000383ffff */
.L_x_71:
[----:B---3--:R-:W-:-:S07]  /*ac10*/  MOV R0, UR5 ;  /* 0x0000000500007c02 */ /* 0x008fce0008000f00 */
.L_x_235:
[----:B-1----:R1:W2:Y:S02]  /*ac20*/  SYNCS.PHASECHK.TRANS64.TRYWAIT P0, [R0+URZ], R3 ;  /* 0x00000003000075a7 */ /* 0x0022a400080011ff */
[----:B--2---:R-:W-:Y:S05]  /*ac30*/  @!P0 NANOSLEEP.SYNCS 0x989680 ;  /* 0x009896800000895d */ /* 0x004fea0003900000 */
[----:B------:R-:W2:Y:S02]  /*ac40*/  @!P0 SYNCS.PHASECHK.TRANS64 P0, [R0+URZ], R3 ;  /* 0x00000003000085a7 */ /* 0x000ea400080010ff */
[----:B--2---:R-:W-:Y:S05]  /*ac50*/  @!P0 BRA `(.L_x_235) ;  /* 0xfffffffc00f08947 */ /* 0x004fea000383ffff */
[----:B------:R-:W-:Y:S05]  /*ac60*/  BRA `(.L_x_236) ;  /* 0xffffff8c00687947 */ /* 0x000fea000383ffff */
.L_x_72:
[----:B---3--:R-:W-:-:S07]  /*ac70*/  MOV R0, UR5 ;  /* 0x0000000500007c02 */ /* 0x008fce0008000f00 */
.L_x_237:
[----:B-1----:R1:W2:Y:S02]  /*ac80*/  SYNCS.PHASECHK.TRANS64.TRYWAIT P0, [R0+URZ], R3 ;  /* 0x00000003000075a7 */ /* 0x0022a400080011ff */
[----:B--2---:R-:W-:Y:S05]  /*ac90*/  @!P0 NANOSLEEP.SYNCS 0x989680 ;  /* 0x009896800000895d */ /* 0x004fea0003900000 */
[----:B------:R-:W2:Y:S02]  /*aca0*/  @!P0 SYNCS.PHASECHK.TRANS64 P0, [R0+URZ], R3 ;  /* 0x00000003000085a7 */ /* 0x000ea400080010ff */
[----:B--2---:R-:W-:Y:S05]  /*acb0*/  @!P0 BRA `(.L_x_237) ;  /* 0xfffffffc00f08947 */ /* 0x004fea000383ffff */
[----:B------:R-:W-:Y:S05]  /*acc0*/  BRA `(.L_x_238) ;  /* 0xffffff8c00747947 */ /* 0x000fea000383ffff */
.L_x_73:
[----:B---3--:R-:W-:-:S07]  /*acd0*/  MOV R0, UR5 ;  /* 0x0000000500007c02 */ /* 0x008fce0008000f00 */
.L_x_239:
[----:B-1----:R1:W2:Y:S02]  /*ace0*/  SYNCS.PHASECHK.TRANS64.TRYWAIT P0, [R0+URZ], R3 ;  /* 0x00000003000075a7 */ /* 0x0022a400080011ff */
[----:B--2---:R-:W-:Y:S05]  /*acf0*/  @!P0 NANOSLEEP.SYNCS 0x989680 ;  /* 0x009896800000895d */ /* 0x004fea0003900000 */
[----:B------:R-:W2:Y:S02]  /*ad00*/  @!P0 SYNCS.PHASECHK.TRANS64 P0, [R0+URZ], R3 ;  /* 0x00000003000085a7 */ /* 0x000ea400080010ff */
[----:B--2---:R-:W-:Y:S05]  /*ad10*/  @!P0 BRA `(.L_x_239) ;  /* 0xfffffffc00f08947 */ /* 0x004fea000383ffff */
[----:B------:R-:W-:Y:S05]  /*ad20*/  BRA `(.L_x_240) ;  /* 0xffffff8c00807947 */ /* 0x000fea000383ffff */
.L_x_74:
[----:B---3--:R-:W-:-:S07]  /*ad30*/  MOV R0, UR5 ;  /* 0x0000000500007c02 */ /* 0x008fce0008000f00 */
.L_x_241:
[----:B-1----:R1:W2:Y:S02]  /*ad40*/  SYNCS.PHASECHK.TRANS64.TRYWAIT P0, [R0+URZ], R3 ;  /* 0x00000003000075a7 */ /* 0x0022a400080011ff */
[----:B--2---:R-:W-:Y:S05]  /*ad50*/  @!P0 NANOSLEEP.SYNCS 0x989680 ;  /* 0x009896800000895d */ /* 0x004fea0003900000 */
[----:B------:R-:W2:Y:S02]  /*ad60*/  @!P0 SYNCS.PHASECHK.TRANS64 P0, [R0+URZ], R3 ;  /* 0x00000003000085a7 */ /* 0x000ea400080010ff */
[----:B--2---:R-:W-:Y:S05]  /*ad70*/  @!P0 BRA `(.L_x_241) ;  /* 0xfffffffc00f08947 */ /* 0x004fea000383ffff */
[----:B------:R-:W-:Y:S05]  /*ad80*/  BRA `(.L_x_242) ;  /* 0xffffff8c008c7947 */ /* 0x000fea000383ffff */
.L_x_75:
[----:B---3--:R-:W-:-:S07]  /*ad90*/  MOV R0, UR5 ;  /* 0x0000000500007c02 */ /* 0x008fce0008000f00 */
.L_x_243:
[----:B-1----:R1:W2:Y:S02]  /*ada0*/  SYNCS.PHASECHK.TRANS64.TRYWAIT P0, [R0+URZ], R3 ;  /* 0x00000003000075a7 */ /* 0x0022a400080011ff */
[----:B--2---:R-:W-:Y:S05]  /*adb0*/  @!P0 NANOSLEEP.SYNCS 0x989680 ;  /* 0x009896800000895d */ /* 0x004fea0003900000 */
[----:B------:R-:W2:Y:S02]  /*adc0*/  @!P0 SYNCS.PHASECHK.TRANS64 P0, [R0+URZ], R3 ;  /* 0x00000003000085a7 */ /* 0x000ea400080010ff */
[----:B--2---:R-:W-:Y:S05]  /*add0*/  @!P0 BRA `(.L_x_243) ;  /* 0xfffffffc00f08947 */ /* 0x004fea000383ffff */
[----:B------:R-:W-:Y:S05]  /*ade0*/  BRA `(.L_x_244) ;  /* 0xffffff8c00987947 */ /* 0x000fea000383ffff */
.L_x_76:
[----:B---3--:R-:W-:-:S07]  /*adf0*/  MOV R0, UR5 ;  /* 0x0000000500007c02 */ /* 0x008fce0008000f00 */
.L_x_245:
[----:B-1----:R1:W2:Y:S02]  /*ae00*/  SYNCS.PHASECHK.TRANS64.TRYWAIT P0, [R0+URZ], R3 ;  /* 0x00000003000075a7 */ /* 0x0022a400080011ff */
[----:B--2---:R-:W-:Y:S05]  /*ae10*/  @!P0 NANOSLEEP.SYNCS 0x989680 ;  /* 0x009896800000895d */ /* 0x004fea0003900000 */
[----:B------:R-:W2:Y:S02]  /*ae20*/  @!P0 SYNCS.PHASECHK.TRANS64 P0, [R0+URZ], R3 ;  /* 0x00000003000085a7 */ /* 0x000ea400080010ff */
[----:B--2---:R-:W-:Y:S05]  /*ae30*/  @!P0 BRA `(.L_x_245) ;  /* 0xfffffffc00f08947 */ /* 0x004fea000383ffff */
[----:B------:R-:W-:Y:S05]  /*ae40*/  BRA `(.L_x_246) ;  /* 0xffffff8c00a47947 */ /* 0x000fea000383ffff */
.L_x_77:
[----:B---3--:R-:W-:-:S07]  /*ae50*/  MOV R0, UR5 ;  /* 0x0000000500007c02 */ /* 0x008fce0008000f00 */
.L_x_247:
[----:B-1----:R1:W2:Y:S02]  /*ae60*/  SYNCS.PHASECHK.TRANS64.TRYWAIT P0, [R0+URZ], R3 ;  /* 0x00000003000075a7 */ /* 0x0022a400080011ff */
[----:B--2---:R-:W-:Y:S05]  /*ae70*/  @!P0 NANOSLEEP.SYNCS 0x989680 ;  /* 0x009896800000895d */ /* 0x004fea0003900000 */
[----:B------:R-:W2:Y:S02]  /*ae80*/  @!P0 SYNCS.PHASECHK.TRANS64 P0, [R0+URZ], R3 ;  /* 0x00000003000085a7 */ /* 0x000ea400080010ff */
[----:B--2---:R-:W-:Y:S05]  /*ae90*/  @!P0 BRA `(.L_x_247) ;  /* 0xfffffffc00f08947 */ /* 0x004fea000383ffff */
[----:B------:R-:W-:Y:S05]  /*aea0*/  BRA `(.L_x_248) ;  /* 0xffffff8c00b07947 */ /* 0x000fea000383ffff */
.L_x_78:
[----:B---3--:R-:W-:-:S07]  /*aeb0*/  MOV R0, UR5 ;  /* 0x0000000500007c02 */ /* 0x008fce0008000f00 */
.L_x_249:
[----:B-1----:R1:W2:Y:S02]  /*aec0*/  SYNCS.PHASECHK.TRANS64.TRYWAIT P0, [R0+URZ], R3 ;  /* 0x00000003000075a7 */ /* 0x0022a400080011ff */
[----:B--2---:R-:W-:Y:S05]  /*aed0*/  @!P0 NANOSLEEP.SYNCS 0x989680 ;  /* 0x009896800000895d */ /* 0x004fea0003900000 */
[----:B------:R-:W2:Y:S02]  /*aee0*/  @!P0 SYNCS.PHASECHK.TRANS64 P0, [R0+URZ], R3 ;  /* 0x00000003000085a7 */ /* 0x000ea400080010ff */
[----:B--2---:R-:W-:Y:S05]  /*aef0*/  @!P0 BRA `(.L_x_249) ;  /* 0xfffffffc00f08947 */ /* 0x004fea000383ffff */
[----:B------:R-:W-:Y:S05]  /*af00*/  BRA `(.L_x_250) ;  /* 0xffffff8c00bc7947 */ /* 0x000fea000383ffff */
.L_x_79:
[----:B---3--:R-:W-:-:S07]  /*af10*/  MOV R0, UR5 ;  /* 0x0000000500007c02 */ /* 0x008fce0008000f00 */
.L_x_251:
[----:B-1----:R1:W2:Y:S02]  /*af20*/  SYNCS.PHASECHK.TRANS64.TRYWAIT P0, [R0+URZ], R3 ;  /* 0x00000003000075a7 */ /* 0x0022a400080011ff */
[----:B--2---:R-:W-:Y:S05]  /*af30*/  @!P0 NANOSLEEP.SYNCS 0x989680 ;  /* 0x009896800000895d */ /* 0x004fea0003900000 */
[----:B------:R-:W2:Y:S02]  /*af40*/  @!P0 SYNCS.PHASECHK.TRANS64 P0, [R0+URZ], R3 ;  /* 0x00000003000085a7 */ /* 0x000ea400080010ff */
[----:B--2---:R-:W-:Y:S05]  /*af50*/  @!P0 BRA `(.L_x_251) ;  /* 0xfffffffc00f08947 */ /* 0x004fea000383ffff */
[----:B------:R-:W-:Y:S05]  /*af60*/  BRA `(.L_x_252) ;  /* 0xffffff8c00c87947 */ /* 0x000fea000383ffff */
.L_x_80:
[----:B---3--:R-:W-:-:S07]  /*af70*/  MOV R0, UR5 ;  /* 0x0000000500007c02 */ /* 0x008fce0008000f00 */
.L_x_253:
[----:B-1----:R1:W2:Y:S02]  /*af80*/  SYNCS.PHASECHK.TRANS64.TRYWAIT P0, [R0+URZ], R3 ;  /* 0x00000003000075a7 */ /* 0x0022a400080011ff */
[----:B--2---:R-:W-:Y:S05]  /*af90*/  @!P0 NANOSLEEP.SYNCS 0x989680 ;  /* 0x009896800000895d */ /* 0x004fea0003900000 */
[----:B------:R-:W2:Y:S02]  /*afa0*/  @!P0 SYNCS.PHASECHK.TRANS64 P0, [R0+URZ], R3 ;  /* 0x00000003000085a7 */ /* 0x000ea400080010ff */
[----:B--2---:R-:W-:Y:S05]  /*afb0*/  @!P0 BRA `(.L_x_253) ;  /* 0xfffffffc00f08947 */ /* 0x004fea000383ffff */
[----:B------:R-:W-:Y:S05]  /*afc0*/  BRA `(.L_x_254) ;  /* 0xffffff8c00d47947 */ /* 0x000fea000383ffff */
.L_x_81:
[----:B---3--:R-:W-:-:S07]  /*afd0*/  MOV R0, UR5 ;  /* 0x0000000500007c02 */ /* 0x008fce0008000f00 */
.L_x_255:
[----:B-1----:R1:W2:Y:S02]  /*afe0*/  SYNCS.PHASECHK.TRANS64.TRYWAIT P0, [R0+URZ], R3 ;  /* 0x00000003000075a7 */ /* 0x0022a400080011ff */
[----:B--2---:R-:W-:Y:S05]  /*aff0*/  @!P0 NANOSLEEP.SYNCS 0x989680 ;  /* 0x009896800000895d */ /* 0x004fea0003900000 */
[----:B------:R-:W2:Y:S02]  /*b000*/  @!P0 SYNCS.PHASECHK.TRANS64 P0, [R0+URZ], R3 ;  /* 0x00000003000085a7 */ /* 0x000ea400080010ff */
[----:B--2---:R-:W-:Y:S05]  /*b010*/  @!P0 BRA `(.L_x_255) ;  /* 0xfffffffc00f08947 */ /* 0x004fea000383ffff */
[----:B------:R-:W-:Y:S05]  /*b020*/  BRA `(.L_x_256) ;  /* 0xffffff8c00e07947 */ /* 0x000fea000383ffff */
.L_x_82:
[----:B---3--:R-:W-:-:S07]  /*b030*/  MOV R0, UR5 ;  /* 0x0000000500007c02 */ /* 0x008fce0008000f00 */
.L_x_257:
[----:B-1----:R1:W2:Y:S02]  /*b040*/  SYNCS.PHASECHK.TRANS64.TRYWAIT P0, [R0+URZ], R3 ;  /* 0x00000003000075a7 */ /* 0x0022a400080011ff */
[----:B--2---:R-:W-:Y:S05]  /*b050*/  @!P0 NANOSLEEP.SYNCS 0x989680 ;  /* 0x009896800000895d */ /* 0x004fea0003900000 */
[----:B------:R-:W2:Y:S02]  /*b060*/  @!P0 SYNCS.PHASECHK.TRANS64 P0, [R0+URZ], R3 ;  /* 0x00000003000085a7 */ /* 0x000ea400080010ff */
[----:B--2---:R-:W-:Y:S05]  /*b070*/  @!P0 BRA `(.L_x_257) ;  /* 0xfffffffc00f08947 */ /* 0x004fea000383ffff */
[----:B------:R-:W-:Y:S05]  /*b080*/  BRA `(.L_x_258) ;  /* 0xffffff8c00ec7947 */ /* 0x000fea000383ffff */
.L_x_85:
[----:B-1----:R1:W2:Y:S02]  /*b090*/  SYNCS.PHASECHK.TRANS64.TRYWAIT P0, [R0+URZ+0x320], R4 ;  /* 0x00032004000075a7 */ /* 0x0022a400080011ff */
[----:B--2---:R-:W-:Y:S05]  /*b0a0*/  @!P0 NANOSLEEP.SYNCS 0x989680 ;  /* 0x009896800000895d */ /* 0x004fea0003900000 */
[----:B------:R-:W2:Y:S02]  /*b0b0*/  @!P0 SYNCS.PHASECHK.TRANS64 P0, [R0+URZ+0x320], R4 ;  /* 0x00032004000085a7 */ /* 0x000ea400080010ff */
[----:B--2---:R-:W-:Y:S05]  /*b0c0*/  @!P0 BRA `(.L_x_85) ;  /* 0xfffffffc00f08947 */ /* 0x004fea000383ffff */
[----:B------:R-:W-:Y:S05]  /*b0d0*/  BRA `(.L_x_259) ;  /* 0xffffff90004c7947 */ /* 0x000fea000383ffff */
.L_x_86:
[----:B------:R-:W-:-:S07]  /*b0e0*/  MOV R0, UR5 ;  /* 0x0000000500007c02 */ /* 0x000fce0008000f00 */
.L_x_260:
[----:B-1----:R1:W2:Y:S02]  /*b0f0*/  SYNCS.PHASECHK.TRANS64.TRYWAIT P0, [R0+URZ+0x2d0], R5 ;  /* 0x0002d005000075a7 */ /* 0x0022a400080011ff */
[----:B--2---:R-:W-:Y:S05]  /*b100*/  @!P0 NANOSLEEP.SYNCS 0x989680 ;  /* 0x009896800000895d */ /* 0x004fea0003900000 */
[----:B------:R-:W2:Y:S02]  /*b110*/  @!P0 SYNCS.PHASECHK.TRANS64 P0, [R0+URZ+0x2d0], R5 ;  /* 0x0002d005000085a7 */ /* 0x000ea400080010ff */
[----:B--2---:R-:W-:Y:S05]  /*b120*/  @!P0 BRA `(.L_x_260) ;  /* 0xfffffffc00f08947 */ /* 0x004fea000383ffff */
[----:B------:R-:W-:Y:S05]  /*b130*/  BRA `(.L_x_261) ;  /* 0xffffff90005c7947 */ /* 0x000fea000383ffff */
.L_x_87:
[----:B-1----:R1:W2:Y:S02]  /*b140*/  SYNCS.PHASECHK.TRANS64.TRYWAIT P1, [R0+URZ+0x2c0], R4 ;  /* 0x0002c004000075a7 */ /* 0x0022a400080211ff */
[----:B--2---:R-:W-:Y:S05]  /*b150*/  @!P1 NANOSLEEP.SYNCS 0x989680 ;  /* 0x009896800000995d */ /* 0x004fea0003900000 */
[----:B------:R-:W2:Y:S02]  /*b160*/  @!P1 SYNCS.PHASECHK.TRANS64 P1, [R0+URZ+0x2c0], R4 ;  /* 0x0002c004000095a7 */ /* 0x000ea400080210ff */
[----:B--2---:R-:W-:Y:S05]  /*b170*/  @!P1 BRA `(.L_x_87) ;  /* 0xfffffffc00f09947 */ /* 0x004fea000383ffff */
[----:B------:R-:W-:Y:S05]  /*b180*/  BRA `(.L_x_262) ;  /* 0xffffff90008c7947 */ /* 0x000fea000383ffff */
.L_x_90:
[----:B------:R-:W-:-:S07]  /*b190*/  MOV R0, UR5 ;  /* 0x0000000500007c02 */ /* 0x000fce0008000f00 */
.L_x_263:
[----:B-1----:R1:W2:Y:S02]  /*b1a0*/  SYNCS.PHASECHK.TRANS64.TRYWAIT P0, [R0+URZ+0x2d0], R2 ;  /* 0x0002d002000075a7 */ /* 0x0022a400080011ff */
[----:B--2---:R-:W-:Y:S05]  /*b1b0*/  @!P0 NANOSLEEP.SYNCS 0x989680 ;  /* 0x009896800000895d */ /* 0x004fea0003900000 */
[----:B------:R-:W2:Y:S02]  /*b1c0*/  @!P0 SYNCS.PHASECHK.TRANS64 P0, [R0+URZ+0x2d0], R2 ;  /* 0x0002d002000085a7 */ /* 0x000ea400080010ff */
[----:B--2---:R-:W-:Y:S05]  /*b1d0*/  @!P0 BRA `(.L_x_263) ;  /* 0xfffffffc00f08947 */ /* 0x004fea000383ffff */
[----:B------:R-:W-:Y:S05]  /*b1e0*/  BRA `(.L_x_89) ;  /* 0xffffff9000e07947 */ /* 0x000fea000383ffff */
.L_x_99:
[----:B-1----:R-:W-:-:S04]  /*b1f0*/  MOV R4, UR4 ;  /* 0x0000000400047c02 */ /* 0x002fc80008000f00 */
[----:B------:R1:W2:Y:S03]  /*b200*/  SYNCS.PHASECHK.TRANS64.TRYWAIT P0, [R4+URZ+0x8], R5 ;  /* 0x00000805040075a7 */ /* 0x0002a600080011ff */
[----:B--2---:R-:W-:Y:S05]  /*b210*/  @!P0 NANOSLEEP.SYNCS 0x989680 ;  /* 0x009896800000895d */ /* 0x004fea0003900000 */
[----:B------:R-:W2:Y:S02]  /*b220*/  @!P0 SYNCS.PHASECHK.TRANS64 P0, [R4+URZ+0x8], R5 ;  /* 0x00000805040085a7 */ /* 0x000ea400080010ff */
[----:B--2---:R-:W-:Y:S05]  /*b230*/  @!P0 BRA `(.L_x_99) ;  /* 0xfffffffc00ec8947 */ /* 0x004fea000383ffff */
[----:B------:R-:W-:Y:S05]  /*b240*/  BRA `(.L_x_98) ;  /* 0xffffff9400947947 */ /* 0x000fea000383ffff */
.L_x_101:
[----:B------:R-:W-:Y:S01]  /*b250*/  BSSY B0, `(.L_x_264) ;  /* 0x0000006000007945 */ /* 0x000fe20003800000 */
[----:B------:R-:W-:-:S07]  /*b260*/  MOV R15, 0xffffffff ;  /* 0xffffffff000f7802 */ /* 0x000fce0000000f00 */
[----:B-1---5:R-:W-:Y:S05]  /*b270*/  WARPSYNC.COLLECTIVE R15, `(.L_x_265) ;  /* 0x000000000f0c7348 */ /* 0x022fea0003c00000 */
[----:B------:R-:W-:Y:S02]  /*b280*/  ELECT P6, UR79, PT ;  /* 0x00000000004f782f */ /* 0x000fe400038c0000 */
[----:B------:R-:W-:Y:S01]  /*b290*/  MOV R14, UR79 ;  /* 0x0000004f000e7c02 */ /* 0x000fe20008000f00 */
[----:B-1---5:R-:W-:Y:S10]  /*b2a0*/  ENDCOLLECTIVE ;  /* 0x000000000000791b */ /* 0x022ff40003800000 */
.L_x_265:
[----:B------:R-:W-:Y:S05]  /*b2b0*/  BSYNC B0 ;  /* 0x0000000000007941 */ /* 0x000fea0003800000 */
.L_x_264:
[----:B------:R-:W-:Y:S05]  /*b2c0*/  BRA `(.L_x_266) ;  /* 0xffffff9400c47947 */ /* 0x000fea000383ffff */
.L_x_103:
[----:B-1----:R-:W-:-:S04]  /*b2d0*/  MOV R2, UR4 ;  /* 0x0000000400027c02 */ /* 0x002fc80008000f00 */
[----:B------:R1:W2:Y:S03]  /*b2e0*/  SYNCS.PHASECHK.TRANS64.TRYWAIT P0, [R2+URZ+0x8], R3 ;  /* 0x00000803020075a7 */ /* 0x0002a600080011ff */
[----:B--2---:R-:W-:Y:S05]  /*b2f0*/  @!P0 NANOSLEEP.SYNCS 0x989680 ;  /* 0x009896800000895d */ /* 0x004fea0003900000 */
[----:B------:R-:W2:Y:S02]  /*b300*/  @!P0 SYNCS.PHASECHK.TRANS64 P0, [R2+URZ+0x8], R3 ;  /* 0x00000803020085a7 */ /* 0x000ea400080010ff */
[----:B--2---:R-:W-:Y:S05]  /*b310*/  @!P0 BRA `(.L_x_103) ;  /* 0xfffffffc00ec8947 */ /* 0x004fea000383ffff */
[----:B------:R-:W-:Y:S05]  /*b320*/  BRA `(.L_x_102) ;  /* 0xffffff9400c87947 */ /* 0x000fea000383ffff */
.L_x_104:
[----:B-1----:R1:W2:Y:S02]  /*b330*/  SYNCS.PHASECHK.TRANS64.TRYWAIT P0, [R0+URZ+0x2c0], R4 ;  /* 0x0002c004000075a7 */ /* 0x0022a400080011ff */
[----:B--2---:R-:W-:Y:S05]  /*b340*/  @!P0 NANOSLEEP.SYNCS 0x989680 ;  /* 0x009896800000895d */ /* 0x004fea0003900000 */
[----:B------:R-:W2:Y:S02]  /*b350*/  @!P0 SYNCS.PHASECHK.TRANS64 P0, [R0+URZ+0x2c0], R4 ;  /* 0x0002c004000085a7 */ /* 0x000ea400080010ff */
[----:B--2---:R-:W-:Y:S05]  /*b360*/  @!P0 BRA `(.L_x_104) ;  /* 0xfffffffc00f08947 */ /* 0x004fea000383ffff */
[----:B------:R-:W-:Y:S05]  /*b370*/  BRA `(.L_x_267) ;  /* 0xffffff98009c7947 */ /* 0x000fea000383ffff */
.L_x_106:
[----:B------:R-:W-:-:S07]  /*b380*/  MOV R0, UR19 ;  /* 0x0000001300007c02 */ /* 0x000fce0008000f00 */
.L_x_268:
[----:B-1----:R1:W2:Y:S02]  /*b390*/  SYNCS.PHASECHK.TRANS64.TRYWAIT P0, [R0+URZ+0x300], R4 ;  /* 0x00030004000075a7 */ /* 0x0022a400080011ff */
[----:B--2---:R-:W-:Y:S05]  /*b3a0*/  @!P0 NANOSLEEP.SYNCS 0x989680 ;  /* 0x009896800000895d */ /* 0x004fea0003900000 */
[----:B------:R-:W2:Y:S02]  /*b3b0*/  @!P0 SYNCS.PHASECHK.TRANS64 P0, [R0+URZ+0x300], R4 ;  /* 0x00030004000085a7 */ /* 0x000ea400080010ff */
[----:B--2---:R-:W-:Y:S05]  /*b3c0*/  @!P0 BRA `(.L_x_268) ;  /* 0xfffffffc00f08947 */ /* 0x004fea000383ffff */
[----:B------:R-:W-:Y:S05]  /*b3d0*/  BRA `(.L_x_269) ;  /* 0xffffff9800e47947 */ /* 0x000fea000383ffff */
.L_x_109:
[----:B------:R-:W-:Y:S07]  /*b3e0*/  MOV R0, UR7 ;  /* 0x0000000700007c02 */ /* 0x000fee0008000f00 */
.L_x_270:
[----:B-1----:R1:W2:Y:S02]  /*b3f0*/  SYNCS.PHASECHK.TRANS64.TRYWAIT P0, [R0+URZ], R4 ;  /* 0x00000004000075a7 */ /* 0x0022a400080011ff */
[----:B--2---:R-:W-:Y:S05]  /*b400*/  @!P0 NANOSLEEP.SYNCS 0x989680 ;  /* 0x009896800000895d */ /* 0x004fea0003900000 */
[----:B------:R-:W2:Y:S02]  /*b410*/  @!P0 SYNCS.PHASECHK.TRANS64 P0, [R0+URZ], R4 ;  /* 0x00000004000085a7 */ /* 0x000ea400080010ff */
[----:B--2---:R-:W-:Y:S05]  /*b420*/  @!P0 BRA `(.L_x_270) ;  /* 0xfffffffc00f08947 */ /* 0x004fea000383ffff */
[----:B------:R-:W-:Y:S05]  /*b430*/  BRA `(.L_x_108) ;  /* 0xffffff9800fc7947 */ /* 0x000fea000383ffff */
.L_x_113:
[----:B-1----:R-:W-:-:S07]  /*b440*/  MOV R0, UR6 ;  /* 0x0000000600007c02 */ /* 0x002fce0008000f00 */
.L_x_271:
[----:B-1----:R1:W2:Y:S02]  /*b450*/  SYNCS.PHASECHK.TRANS64.TRYWAIT P0, [R0+URZ], R2 ;  /* 0x00000002000075a7 */ /* 0x0022a400080011ff */
[----:B--2---:R-:W-:Y:S05]  /*b460*/  @!P0 NANOSLEEP.SYNCS 0x989680 ;  /* 0x009896800000895d */ /* 0x004fea0003900000 */
[----:B------:R-:W2:Y:S02]  /*b470*/  @!P0 SYNCS.PHASECHK.TRANS64 P0, [R0+URZ], R2 ;  /* 0x00000002000085a7 */ /* 0x000ea400080010ff */
[----:B--2---:R-:W-:Y:S05]  /*b480*/  @!P0 BRA `(.L_x_271) ;  /* 0xfffffffc00f08947 */ /* 0x004fea000383ffff */
[----:B------:R-:W-:Y:S05]  /*b490*/  BRA `(.L_x_272) ;  /* 0xffffff9c00b47947 */ /* 0x000fea000383ffff */
.L_x_114:
[----:B------:R-:W-:-:S07]  /*b4a0*/  MOV R0, UR6 ;  /* 0x0000000600007c02 */ /* 0x000fce0008000f00 */
.L_x_273:
[----:B-1----:R1:W2:Y:S02]  /*b4b0*/  SYNCS.PHASECHK.TRANS64.TRYWAIT P0, [R0+URZ], R3 ;  /* 0x00000003000075a7 */ /* 0x0022a400080011ff */
[----:B--2---:R-:W-:Y:S05]  /*b4c0*/  @!P0 NANOSLEEP.SYNCS 0x989680 ;  /* 0x009896800000895d */ /* 0x004fea0003900000 */
[----:B------:R-:W2:Y:S02]  /*b4d0*/  @!P0 SYNCS.PHASECHK.TRANS64 P0, [R0+URZ], R3 ;  /* 0x00000003000085a7 */ /* 0x000ea400080010ff */
[----:B--2---:R-:W-:Y:S05]  /*b4e0*/  @!P0 BRA `(.L_x_273) ;  /* 0xfffffffc00f08947 */ /* 0x004fea000383ffff */
[----:B------:R-:W-:Y:S05]  /*b4f0*/  BRA `(.L_x_274) ;  /* 0xffffff9c00c07947 */ /* 0x000fea000383ffff */
.L_x_115:
[----:B------:R-:W-:-:S07]  /*b500*/  MOV R0, UR6 ;  /* 0x0000000600007c02 */ /* 0x000fce0008000f00 */
.L_x_275:
[----:B-1----:R1:W2:Y:S02]  /*b510*/  SYNCS.PHASECHK.TRANS64.TRYWAIT P0, [R0+URZ], R3 ;  /* 0x00000003000075a7 */ /* 0x0022a400080011ff */
[----:B--2---:R-:W-:Y:S05]  /*b520*/  @!P0 NANOSLEEP.SYNCS 0x989680 ;  /* 0x009896800000895d */ /* 0x004fea0003900000 */
[----:B------:R-:W2:Y:S02]  /*b530*/  @!P0 SYNCS.PHASECHK.TRANS64 P0, [R0+URZ], R3 ;  /* 0x00000003000085a7 */ /* 0x000ea400080010ff */
[----:B--2---:R-:W-:Y:S05]  /*b540*/  @!P0 BRA `(.L_x_275) ;  /* 0xfffffffc00f08947 */ /* 0x004fea000383ffff */
[----:B------:R-:W-:Y:S05]  /*b550*/  BRA `(.L_x_276) ;  /* 0xffffff9c00cc7947 */ /* 0x000fea000383ffff */
.L_x_118:
[----:B------:R-:W-:-:S07]  /*b560*/  MOV R0, UR11 ;  /* 0x0000000b00007c02 */ /* 0x000fce0008000f00 */
.L_x_277:
[----:B-1----:R1:W2:Y:S02]  /*b570*/  SYNCS.PHASECHK.TRANS64.TRYWAIT P1, [R0+URZ+0x340], R2 ;  /* 0x00034002000075a7 */ /* 0x0022a400080211ff */
[----:B--2---:R-:W-:Y:S05]  /*b580*/  @!P1 NANOSLEEP.SYNCS 0x989680 ;  /* 0x009896800000995d */ /* 0x004fea0003900000 */
[----:B------:R-:W2:Y:S02]  /*b590*/  @!P1 SYNCS.PHASECHK.TRANS64 P1, [R0+URZ+0x340], R2 ;  /* 0x00034002000095a7 */ /* 0x000ea400080210ff */
[----:B--2---:R-:W-:Y:S05]  /*b5a0*/  @!P1 BRA `(.L_x_277) ;  /* 0xfffffffc00f09947 */ /* 0x004fea000383ffff */
[----:B------:R-:W-:Y:S05]  /*b5b0*/  BRA `(.L_x_278) ;  /* 0xffffffa000187947 */ /* 0x000fea000383ffff */
.L_x_123:
[----:B--2---:R2:W4:Y:S02]  /*b5c0*/  SYNCS.PHASECHK.TRANS64.TRYWAIT P0, [R0+URZ+0x2c0], R2 ;  /* 0x0002c002000075a7 */ /* 0x00452400080011ff */
[----:B----4-:R-:W-:Y:S05]  /*b5d0*/  @!P0 NANOSLEEP.SYNCS 0x989680 ;  /* 0x009896800000895d */ /* 0x010fea0003900000 */
[----:B------:R-:W4:Y:S02]  /*b5e0*/  @!P0 SYNCS.PHASECHK.TRANS64 P0, [R0+URZ+0x2c0], R2 ;  /* 0x0002c002000085a7 */ /* 0x000f2400080010ff */
[----:B----4-:R-:W-:Y:S05]  /*b5f0*/  @!P0 BRA `(.L_x_123) ;  /* 0xfffffffc00f08947 */ /* 0x010fea000383ffff */
[----:B------:R-:W-:Y:S05]  /*b600*/  BRA `(.L_x_279) ;  /* 0xffffffa400287947 */ /* 0x000fea000383ffff */
.L_x_126:
[----:B------:R-:W-:Y:S07]  /*b610*/  MOV R0, UR7 ;  /* 0x0000000700007c02 */ /* 0x000fee0008000f00 */
.L_x_280:
[----:B--2---:R2:W4:Y:S02]  /*b620*/  SYNCS.PHASECHK.TRANS64.TRYWAIT P0, [R0+URZ+0x2b8], R2 ;  /* 0x0002b802000075a7 */ /* 0x00452400080011ff */
[----:B----4-:R-:W-:Y:S05]  /*b630*/  @!P0 NANOSLEEP.SYNCS 0x989680 ;  /* 0x009896800000895d */ /* 0x010fea0003900000 */
[----:B------:R-:W4:Y:S02]  /*b640*/  @!P0 SYNCS.PHASECHK.TRANS64 P0, [R0+URZ+0x2b8], R2 ;  /* 0x0002b802000085a7 */ /* 0x000f2400080010ff */
[----:B----4-:R-:W-:Y:S05]  /*b650*/  @!P0 BRA `(.L_x_280) ;  /* 0xfffffffc00f08947 */ /* 0x010fea000383ffff */
[----:B------:R-:W-:Y:S05]  /*b660*/  BRA `(.L_x_125) ;  /* 0xffffffa800087947 */ /* 0x000fea000383ffff */
.L_x_129:
[----:B------:R-:W-:Y:S07]  /*b670*/  MOV R0, UR7 ;  /* 0x0000000700007c02 */ /* 0x000fee0008000f00 */
.L_x_281:
[----:B-1----:R1:W2:Y:S02]  /*b680*/  SYNCS.PHASECHK.TRANS64.TRYWAIT P0, [R0+URZ+0x298], R14 ;  /* 0x0002980e000075a7 */ /* 0x0022a400080011ff */
[----:B--2---:R-:W-:Y:S05]  /*b690*/  @!P0 NANOSLEEP.SYNCS 0x989680 ;  /* 0x009896800000895d */ /* 0x004fea0003900000 */
[----:B------:R-:W2:Y:S02]  /*b6a0*/  @!P0 SYNCS.PHASECHK.TRANS64 P0, [R0+URZ+0x298], R14 ;  /* 0x0002980e000085a7 */ /* 0x000ea400080010ff */
[----:B--2---:R-:W-:Y:S05]  /*b6b0*/  @!P0 BRA `(.L_x_281) ;  /* 0xfffffffc00f08947 */ /* 0x004fea000383ffff */
[----:B------:R-:W-:Y:S05]  /*b6c0*/  BRA `(.L_x_282) ;  /* 0xffffffa800807947 */ /* 0x000fea000383ffff */
.L_x_130:
[----:B------:R-:W-:Y:S07]  /*b6d0*/  MOV R0, UR7 ;  /* 0x0000000700007c02 */ /* 0x000fee0008000f00 */
.L_x_283:
[----:B-1----:R1:W2:Y:S02]  /*b6e0*/  SYNCS.PHASECHK.TRANS64.TRYWAIT P0, [R0+URZ+0x2a0], R14 ;  /* 0x0002a00e000075a7 */ /* 0x0022a400080011ff */
[----:B--2---:R-:W-:Y:S05]  /*b6f0*/  @!P0 NANOSLEEP.SYNCS 0x989680 ;  /* 0x009896800000895d */ /* 0x004fea0003900000 */
[----:B------:R-:W2:Y:S02]  /*b700*/  @!P0 SYNCS.PHASECHK.TRANS64 P0, [R0+URZ+0x2a0], R14 ;  /* 0x0002a00e000085a7 */ /* 0x000ea400080010ff */
[----:B--2---:R-:W-:Y:S05]  /*b710*/  @!P0 BRA `(.L_x_283) ;  /* 0xfffffffc00f08947 */ /* 0x004fea000383ffff */
[----:B------:R-:W-:Y:S05]  /*b720*/  BRA `(.L_x_284) ;  /* 0xffffffa800d47947 */ /* 0x000fea000383ffff */
.L_x_131:
[----:B------:R-:W-:Y:S07]  /*b730*/  MOV R0, UR7 ;  /* 0x0000000700007c02 */ /* 0x000fee0008000f00 */
.L_x_285:
[----:B-1----:R1:W2:Y:S02]  /*b740*/  SYNCS.PHASECHK.TRANS64.TRYWAIT P0, [R0+URZ+0x2a8], R14 ;  /* 0x0002a80e000075a7 */ /* 0x0022a400080011ff */
[----:B--2---:R-:W-:Y:S05]  /*b750*/  @!P0 NANOSLEEP.SYNCS 0x989680 ;  /* 0x009896800000895d */ /* 0x004fea0003900000 */
[----:B------:R-:W2:Y:S02]  /*b760*/  @!P0 SYNCS.PHASECHK.TRANS64 P0, [R0+URZ+0x2a8], R14 ;  /* 0x0002a80e000085a7 */ /* 0x000ea400080010ff */
[----:B--2---:R-:W-:Y:S05]  /*b770*/  @!P0 BRA `(.L_x_285) ;  /* 0xfffffffc00f08947 */ /* 0x004fea000383ffff */
[----:B------:R-:W-:Y:S05]  /*b780*/  BRA `(.L_x_286) ;  /* 0xffffffac00747947 */ /* 0x000fea000383ffff */
.L_x_133:
[----:B------:R-:W-:-:S07]  /*b790*/  MOV R0, UR7 ;  /* 0x0000000700007c02 */ /* 0x000fce0008000f00 */
.L_x_287:
[----:B-1----:R1:W4:Y:S02]  /*b7a0*/  SYNCS.PHASECHK.TRANS64.TRYWAIT P0, [R0+URZ+0x298], R2 ;  /* 0x00029802000075a7 */ /* 0x00232400080011ff */
[----:B----4-:R-:W-:Y:S05]  /*b7b0*/  @!P0 NANOSLEEP.SYNCS 0x989680 ;  /* 0x009896800000895d */ /* 0x010fea0003900000 */
[----:B------:R-:W4:Y:S02]  /*b7c0*/  @!P0 SYNCS.PHASECHK.TRANS64 P0, [R0+URZ+0x298], R2 ;  /* 0x00029802000085a7 */ /* 0x000f2400080010ff */
[----:B----4-:R-:W-:Y:S05]  /*b7d0*/  @!P0 BRA `(.L_x_287) ;  /* 0xfffffffc00f08947 */ /* 0x010fea000383ffff */
[----:B------:R-:W-:Y:S05]  /*b7e0*/  BRA `(.L_x_288) ;  /* 0xffffffac00fc7947 */ /* 0x000fea000383ffff */
.L_x_134:
[----:B-1----:R-:W-:-:S07]  /*b7f0*/  MOV R0, UR7 ;  /* 0x0000000700007c02 */ /* 0x002fce0008000f00 */
.L_x_289:
[----:B-1----:R1:W4:Y:S02]  /*b800*/  SYNCS.PHASECHK.TRANS64.TRYWAIT P0, [R0+URZ+0x2a0], R2 ;  /* 0x0002a002000075a7 */ /* 0x00232400080011ff */
[----:B----4-:R-:W-:Y:S05]  /*b810*/  @!P0 NANOSLEEP.SYNCS 0x989680 ;  /* 0x009896800000895d */ /* 0x010fea0003900000 */
[----:B------:R-:W4:Y:S02]  /*b820*/  @!P0 SYNCS.PHASECHK.TRANS64 P0, [R0+URZ+0x2a0], R2 ;  /* 0x0002a002000085a7 */ /* 0x000f2400080010ff */
[----:B----4-:R-:W-:Y:S05]  /*b830*/  @!P0 BRA `(.L_x_289) ;  /* 0xfffffffc00f08947 */ /* 0x010fea000383ffff */
[----:B------:R-:W-:Y:S05]  /*b840*/  BRA `(.L_x_290) ;  /* 0xffffffac00ec7947 */ /* 0x000fea000383ffff */
.L_x_136:
[----:B--2---:R2:W3:Y:S02]  /*b850*/  SYNCS.PHASECHK.TRANS64.TRYWAIT P0, [R0+URZ+0x2c0], R2 ;  /* 0x0002c002000075a7 */ /* 0x0044e400080011ff */
[----:B---3--:R-:W-:Y:S05]  /*b860*/  @!P0 NANOSLEEP.SYNCS 0x989680 ;  /* 0x009896800000895d */ /* 0x008fea0003900000 */
[----:B------:R-:W3:Y:S02]  /*b870*/  @!P0 SYNCS.PHASECHK.TRANS64 P0, [R0+URZ+0x2c0], R2 ;  /* 0x0002c002000085a7 */ /* 0x000ee400080010ff */
[----:B---3--:R-:W-:Y:S05]  /*b880*/  @!P0 BRA `(.L_x_136) ;  /* 0xfffffffc00f08947 */ /* 0x008fea000383ffff */
[----:B------:R-:W-:Y:S05]  /*b890*/  BRA `(.L_x_291) ;  /* 0xffffffb000c87947 */ /* 0x000fea000383ffff */
.L_x_147:
[----:B-1----:R-:W-:Y:S04]  /*b8a0*/  MOV R2, UR48 ;  /* 0x0000003000027c02 */ /* 0x002fe80008000f00 */
[----:B------:R1:W3:Y:S03]  /*b8b0*/  SYNCS.PHASECHK.TRANS64.TRYWAIT P1, [R2+URZ+0x280], R3 ;  /* 0x00028003020075a7 */ /* 0x0002e600080211ff */
[----:B---3--:R-:W-:Y:S05]  /*b8c0*/  @!P1 NANOSLEEP.SYNCS 0x989680 ;  /* 0x009896800000995d */ /* 0x008fea0003900000 */
[----:B------:R-:W3:Y:S02]  /*b8d0*/  @!P1 SYNCS.PHASECHK.TRANS64 P1, [R2+URZ+0x280], R3 ;  /* 0x00028003020095a7 */ /* 0x000ee400080210ff */
[----:B---3--:R-:W-:Y:S05]  /*b8e0*/  @!P1 BRA `(.L_x_147) ;  /* 0xfffffffc00ec9947 */ /* 0x008fea000383ffff */
[----:B------:R-:W-:Y:S05]  /*b8f0*/  BRA `(.L_x_146) ;  /* 0xffffffbc00d47947 */ /* 0x000fea000383ffff */
.L_x_149:
[----:B-1----:R1:W4:Y:S02]  /*b900*/  SYNCS.PHASECHK.TRANS64.TRYWAIT P0, [R112+URZ+0x2e0], R0 ;  /* 0x0002e000700075a7 */ /* 0x00232400080011ff */
[----:B----4-:R-:W-:Y:S05]  /*b910*/  @!P0 NANOSLEEP.SYNCS 0x989680 ;  /* 0x009896800000895d */ /* 0x010fea0003900000 */
[----:B------:R-:W4:Y:S02]  /*b920*/  @!P0 SYNCS.PHASECHK.TRANS64 P0, [R112+URZ+0x2e0], R0 ;  /* 0x0002e000700085a7 */ /* 0x000f2400080010ff */
[----:B----4-:R-:W-:Y:S05]  /*b930*/  @!P0 BRA `(.L_x_149) ;  /* 0xfffffffc00f08947 */ /* 0x010fea000383ffff */
[----:B------:R-:W-:Y:S05]  /*b940*/  BRA `(.L_x_148) ;  /* 0xffffffbc00fc7947 */ /* 0x000fea000383ffff */
.L_x_158:
[----:B--2---:R2:W4:Y:S02]  /*b950*/  SYNCS.PHASECHK.TRANS64.TRYWAIT P0, [R2+URZ+0x280], R0 ;  /* 0x00028000020075a7 */ /* 0x00452400080011ff */
[----:B----4-:R-:W-:Y:S05]  /*b960*/  @!P0 NANOSLEEP.SYNCS 0x989680 ;  /* 0x009896800000895d */ /* 0x010fea0003900000 */
[----:B------:R-:W4:Y:S02]  /*b970*/  @!P0 SYNCS.PHASECHK.TRANS64 P0, [R2+URZ+0x280], R0 ;  /* 0x00028000020085a7 */ /* 0x000f2400080010ff */
[----:B----4-:R-:W-:Y:S05]  /*b980*/  @!P0 BRA `(.L_x_158) ;  /* 0xfffffffc00f08947 */ /* 0x010fea000383ffff */
[----:B------:R-:W-:Y:S05]  /*b990*/  BRA `(.L_x_157) ;  /* 0xffffffc800ec7947 */ /* 0x000fea000383ffff */
.L_x_167:
[----:B--2---:R2:W4:Y:S02]  /*b9a0*/  SYNCS.PHASECHK.TRANS64.TRYWAIT P0, [R4+URZ+0x280], R5 ;  /* 0x00028005040075a7 */ /* 0x00452400080011ff */
[----:B----4-:R-:W-:Y:S05]  /*b9b0*/  @!P0 NANOSLEEP.SYNCS 0x989680 ;  /* 0x009896800000895d */ /* 0x010fea0003900000 */
[----:B------:R-:W4:Y:S02]  /*b9c0*/  @!P0 SYNCS.PHASECHK.TRANS64 P0, [R4+URZ+0x280], R5 ;  /* 0x00028005040085a7 */ /* 0x000f2400080010ff */
[----:B----4-:R-:W-:Y:S05]  /*b9d0*/  @!P0 BRA `(.L_x_167) ;  /* 0xfffffffc00f08947 */ /* 0x010fea000383ffff */
[----:B------:R-:W-:Y:S05]  /*b9e0*/  BRA `(.L_x_166) ;  /* 0xffffffd800087947 */ /* 0x000fea000383ffff */
        .weak           $__internal_0_$__cuda_sm10x_tcgen05_guardrail_trap_col_being_dealloced_not_returned_by_alloc
        .type           $__internal_0_$__cuda_sm10x_tcgen05_guardrail_trap_col_being_dealloced_not_returned_by_alloc,@function
        .size           $__internal_0_$__cuda_sm10x_tcgen05_guardrail_trap_col_being_dealloced_not_returned_by_alloc,($__internal_1_$__cuda_sm10x_tcgen05_guardrail_trap_phase_invalid_during_alloc - $__internal_0_$__cuda_sm10x_tcgen05_guardrail_trap_col_being_dealloced_not_returned_by_alloc)
$__internal_0_$__cuda_sm10x_tcgen05_guardrail_trap_col_being_dealloced_not_returned_by_alloc:
[----:B------:R-:W-:Y:S05]  /*b9f0*/  BPT.TRAP 0x1 ;  /* 0x000000040000795c */ /* 0x000fea0000300000 */
[----:B------:R-:W-:-:S04]  /*ba00*/  HFMA2 R3, -RZ, RZ, 0, 0 ;  /* 0x00000000ff037431 */ /* 0x000fc800000001ff */
[----:B------:R-:W-:Y:S05]  /*ba10*/  RET.REL.NODEC R2 `(_ZN7cutlass13device_kernelINS_4gemm6kernel13GemmUniversalIN4cute5tupleIJiiiiEEENS1_10collective13CollectiveMmaINS1_35MainloopSm100TmaUmmaWarpSpecializedILi40ELi2ELi4ENS5_IJNS4_1CILi2EEENSA_ILi1EEESC_EEEEENS5_IJNSA_ILi128EEENSA_ILi192EEENSA_ILi16EEEEEENS_6half_tENS5_IJlSC_lEEESJ_SK_NS4_8TiledMMAINS4_8MMA_AtomIJNS4_26SM100_MMA_F16BF16_2x1SM_SSISJ_SJ_fLi128ELi192ELNS4_4UMMA5MajorE0ELSP_0ELNSO_7ScaleInE0ELSQ_0EEEEEENS4_6LayoutINS5_IJSC_SC_SC_EEENS5_IJNSA_ILi0EEESV_SV_EEEEENS5_IJNS4_10UnderscoreESY_SY_EEEEENS4_18SM100_TMA_2SM_LOADENS4_14ComposedLayoutINS4_7SwizzleILi1ELi4ELi3EEENS4_18smem_ptr_flag_bitsILi16EEENST_INS5_IJNSA_ILi8EEESH_EEENS5_IJSH_SC_EEEEEEEvNS4_8identityES11_S1B_vS1C_EENS_8epilogue10collective18CollectiveEpilogueINS1E_23Sm100TmaWarpSpecializedILi3ELi2ELi32ELb1ELb0EEEJNS5_IJNSA_ILi64EEESG_SH_EEENS5_IJNST_IS1J_SC_EENST_INS5_IJNSA_ILi32EEESB_EEENS5_IJSC_NSA_ILi96EEEEEEEEEEESJ_SK_SJ_SK_NS1E_6fusion15FusionCallbacksIS1I_NS1S_17LinearCombinationISJ_fSJ_fLNS_15FloatRoundStyleE2EEES1K_S1R_JEEENS4_5SM1004TMEM4LOAD26SM100_TMEM_LOAD_32dp32b32xENS4_13SM90_TMA_LOADENS12_INS13_ILi2ELi4ELi3EEES16_NST_INS5_IJS17_S1M_EEENS5_IJS1M_SC_EEEEEEENS4_39AutoVectorizingCopyWithAssumedAlignmentILi128EEENS4_14SM90_TMA_STOREES27_S29_S29_EEEvvEEEEvNT_6ParamsE) ;  /* 0xffffff4402787950 */ /* 0x000fea0003c3ffff */
        .weak           $__internal_1_$__cuda_sm10x_tcgen05_guardrail_trap_phase_invalid_during_alloc
        .type           $__internal_1_$__cuda_sm10x_tcgen05_guardrail_trap_phase_invalid_during_alloc,@function
        .size           $__internal_1_$__cuda_sm10x_tcgen05_guardrail_trap_phase_invalid_during_alloc,($__internal_2_$__cuda_sm10x_tcgen05_guardrail_trap_unallocated_columns_being_dealloced - $__internal_1_$__cuda_sm10x_tcgen05_guardrail_trap_phase_invalid_during_alloc)
$__internal_1_$__cuda_sm10x_tcgen05_guardrail_trap_phase_invalid_during_alloc:
[----:B------:R-:W-:Y:S05]  /*ba20*/  BPT.TRAP 0x1 ;  /* 0x000000040000795c */ /* 0x000fea0000300000 */
[----:B------:R-:W-:-:S04]  /*ba30*/  MOV R3, 0x0 ;  /* 0x0000000000037802 */ /* 0x000fc80000000f00 */
[----:B------:R-:W-:Y:S05]  /*ba40*/  RET.REL.NODEC R2 `(_ZN7cutlass13device_kernelINS_4gemm6kernel13GemmUniversalIN4cute5tupleIJiiiiEEENS1_10collective13CollectiveMmaINS1_35MainloopSm100TmaUmmaWarpSpecializedILi40ELi2ELi4ENS5_IJNS4_1CILi2EEENSA_ILi1EEESC_EEEEENS5_IJNSA_ILi128EEENSA_ILi192EEENSA_ILi16EEEEEENS_6half_tENS5_IJlSC_lEEESJ_SK_NS4_8TiledMMAINS4_8MMA_AtomIJNS4_26SM100_MMA_F16BF16_2x1SM_SSISJ_SJ_fLi128ELi192ELNS4_4UMMA5MajorE0ELSP_0ELNSO_7ScaleInE0ELSQ_0EEEEEENS4_6LayoutINS5_IJSC_SC_SC_EEENS5_IJNSA_ILi0EEESV_SV_EEEEENS5_IJNS4_10UnderscoreESY_SY_EEEEENS4_18SM100_TMA_2SM_LOADENS4_14ComposedLayoutINS4_7SwizzleILi1ELi4ELi3EEENS4_18smem_ptr_flag_bitsILi16EEENST_INS5_IJNSA_ILi8EEESH_EEENS5_IJSH_SC_EEEEEEEvNS4_8identityES11_S1B_vS1C_EENS_8epilogue10collective18CollectiveEpilogueINS1E_23Sm100TmaWarpSpecializedILi3ELi2ELi32ELb1ELb0EEEJNS5_IJNSA_ILi64EEESG_SH_EEENS5_IJNST_IS1J_SC_EENST_INS5_IJNSA_ILi32EEESB_EEENS5_IJSC_NSA_ILi96EEEEEEEEEEESJ_SK_SJ_SK_NS1E_6fusion15FusionCallbacksIS1I_NS1S_17LinearCombinationISJ_fSJ_fLNS_15FloatRoundStyleE2EEES1K_S1R_JEEENS4_5SM1004TMEM4LOAD26SM100_TMEM_LOAD_32dp32b32xENS4_13SM90_TMA_LOADENS12_INS13_ILi2ELi4ELi3EEES16_NST_INS5_IJS17_S1M_EEENS5_IJS1M_SC_EEEEEEENS4_39AutoVectorizingCopyWithAssumedAlignmentILi128EEENS4_14SM90_TMA_STOREES27_S29_S29_EEEvvEEEEvNT_6ParamsE) ;  /* 0xffffff44026c7950 */ /* 0x000fea0003c3ffff */
        .weak           $__internal_2_$__cuda_sm10x_tcgen05_guardrail_trap_unallocated_columns_being_dealloced
        .type           $__internal_2_$__cuda_sm10x_tcgen05_guardrail_trap_unallocated_columns_being_dealloced,@function
        .size           $__internal_2_$__cuda_sm10x_tcgen05_guardrail_trap_unallocated_columns_being_dealloced,(.L_x_293 - $__internal_2_$__cuda_sm10x_tcgen05_guardrail_trap_unallocated_columns_being_dealloced)
$__internal_2_$__cuda_sm10x_tcgen05_guardrail_trap_unallocated_columns_being_dealloced:
[----:B------:R-:W-:Y:S05]  /*ba50*/  BPT.TRAP 0x1 ;  /* 0x000000040000795c */ /* 0x000fea0000300000 */
[----:B------:R-:W-:-:S04]  /*ba60*/  HFMA2 R3, -RZ, RZ, 0, 0 ;  /* 0x00000000ff037431 */ /* 0x000fc800000001ff */
[----:B------:R-:W-:Y:S05]  /*ba70*/  RET.REL.NODEC R2 `(_ZN7cutlass13device_kernelINS_4gemm6kernel13GemmUniversalIN4cute5tupleIJiiiiEEENS1_10collective13CollectiveMmaINS1_35MainloopSm100TmaUmmaWarpSpecializedILi40ELi2ELi4ENS5_IJNS4_1CILi2EEENSA_ILi1EEESC_EEEEENS5_IJNSA_ILi128EEENSA_ILi192EEENSA_ILi16EEEEEENS_6half_tENS5_IJlSC_lEEESJ_SK_NS4_8TiledMMAINS4_8MMA_AtomIJNS4_26SM100_MMA_F16BF16_2x1SM_SSISJ_SJ_fLi128ELi192ELNS4_4UMMA5MajorE0ELSP_0ELNSO_7ScaleInE0ELSQ_0EEEEEENS4_6LayoutINS5_IJSC_SC_SC_EEENS5_IJNSA_ILi0EEESV_SV_EEEEENS5_IJNS4_10UnderscoreESY_SY_EEEEENS4_18SM100_TMA_2SM_LOADENS4_14ComposedLayoutINS4_7SwizzleILi1ELi4ELi3EEENS4_18smem_ptr_flag_bitsILi16EEENST_INS5_IJNSA_ILi8EEESH_EEENS5_IJSH_SC_EEEEEEEvNS4_8identityES11_S1B_vS1C_EENS_8epilogue10collective18CollectiveEpilogueINS1E_23Sm100TmaWarpSpecializedILi3ELi2ELi32ELb1ELb0EEEJNS5_IJNSA_ILi64EEESG_SH_EEENS5_IJNST_IS1J_SC_EENST_INS5_IJNSA_ILi32EEESB_EEENS5_IJSC_NSA_ILi96EEEEEEEEEEESJ_SK_SJ_SK_NS1E_6fusion15FusionCallbacksIS1I_NS1S_17LinearCombinationISJ_fSJ_fLNS_15FloatRoundStyleE2EEES1K_S1R_JEEENS4_5SM1004TMEM4LOAD26SM100_TMEM_LOAD_32dp32b32xENS4_13SM90_TMA_LOADENS12_INS13_ILi2ELi4ELi3EEES16_NST_INS5_IJS17_S1M_EEENS5_IJS1M_SC_EEEEEEENS4_39AutoVectorizingCopyWithAssumedAlignmentILi128EEENS4_14SM90_TMA_STOREES27_S29_S29_EEEvvEEEEvNT_6ParamsE) ;  /* 0xffffff4402607950 */ /* 0x000fea0003c3ffff */
.L_x_292:
[----:B------:R-:W-:-:S00]  /*ba80*/  BRA `(.L_x_292) ;  /* 0xfffffffc00fc7947 */ /* 0x000fc0000383ffff */
[----:B------:R-:W-:-:S00]  /*ba90*/  NOP ;  /* 0x0000000000007918 */ /* 0x000fc00000000000 */
        /* <DEDUP_REMOVED lines=14> */
.L_x_293:


//--------------------- .nv.global.init           --------------------------
	.section	.nv.global.init,"aw",@progbits
.nv.global.init:
	.type		$str$27,@object
	.size		$str$27,($str$28 - $str$27)
$str$27:
        /*0000*/ 	.byte	0x28, 0x61, 0x64, 0x64, 0x72, 0x65, 0x73, 0x73, 0x20, 0x26, 0x20, 0x6d, 0x61, 0x73, 0x6b, 0x29
        /*0010*/ 	.byte	0x20, 0x3d, 0x3d, 0x20, 0x30, 0x00
	.type		$str$28,@object
	.size		$str$28,($str$26 - $str$28)
$str$28:
        /*0016*/ 	.byte	0x2f, 0x74, 0x6d, 0x70, 0x2f, 0x63, 0x75, 0x74, 0x6c, 0x61, 0x73, 0x73, 0x5f, 0x73, 0x77, 0x65
        /*0026*/ 	.byte	0x65, 0x70, 0x5f, 0x73, 0x72, 0x63, 0x2f, 0x69, 0x6e, 0x63, 0x6c, 0x75, 0x64, 0x65, 0x2f, 0x63
        /*0036*/ 	.byte	0x75, 0x74, 0x65, 0x2f, 0x70, 0x6f, 0x69, 0x6e, 0x74, 0x65, 0x72, 0x5f, 0x66, 0x6c, 0x61, 0x67
        /*0046*/ 	.byte	0x67, 0x65, 0x64, 0x2e, 0x68, 0x70, 0x70, 0x00
	.type		$str$26,@object
	.size		$str$26,($str$25 - $str$26)
$str$26:
        /*004e*/ 	.byte	0x2f, 0x74, 0x6d, 0x70, 0x2f, 0x63, 0x75, 0x74, 0x6c, 0x61, 0x73, 0x73, 0x5f, 0x73, 0x77, 0x65
        /*005e*/ 	.byte	0x65, 0x70, 0x5f, 0x73, 0x72, 0x63, 0x2f, 0x69, 0x6e, 0x63, 0x6c, 0x75, 0x64, 0x65, 0x2f, 0x63
        /*006e*/ 	.byte	0x75, 0x74, 0x65, 0x2f, 0x61, 0x74, 0x6f, 0x6d, 0x2f, 0x63, 0x6f, 0x70, 0x79, 0x5f, 0x74, 0x72
        /*007e*/ 	.byte	0x61, 0x69, 0x74, 0x73, 0x5f, 0x73, 0x6d, 0x31, 0x30, 0x30, 0x2e, 0x68, 0x70, 0x70, 0x00
	.type		$str$25,@object
	.size		$str$25,(__unnamed_1 - $str$25)
$str$25:
        /*008d*/ 	.byte	0x28, 0x28, 0x75, 0x69, 0x6e, 0x74, 0x33, 0x32, 0x5f, 0x74, 0x28, 0x74, 0x68, 0x72, 0x65, 0x61
        /*009d*/ 	.byte	0x64, 0x49, 0x64, 0x78, 0x2e, 0x78, 0x29, 0x20, 0x2f, 0x20, 0x33, 0x32, 0x29, 0x20, 0x25, 0x20
        /*00ad*/ 	.byte	0x34, 0x29, 0x20, 0x3d, 0x3d, 0x20, 0x28, 0x28, 0x28, 0x74, 0x6d, 0x65, 0x6d, 0x5f, 0x61, 0x64
        /*00bd*/ 	.byte	0x64, 0x72, 0x20, 0x3e, 0x3e, 0x20, 0x31, 0x36, 0x29, 0x20, 0x2f, 0x20, 0x33, 0x32, 0x29, 0x20
        /*00cd*/ 	.byte	0x25, 0x20, 0x34, 0x29, 0x00
	.type		__unnamed_1,@object
	.size		__unnamed_1,(__unnamed_2 - __unnamed_1)
__unnamed_1:
        /*00d2*/ 	.byte	0x61, 0x75, 0x74, 0x6f, 0x20, 0x63, 0x75, 0x74, 0x65, 0x3a, 0x3a, 0x61, 0x73, 0x5f, 0x70, 0x6f
        /* <DEDUP_REMOVED lines=24> */
        /*0262*/ 	.byte	0x39, 0x36, 0x3e, 0x3e, 0x3e, 0x3e, 0x5d, 0x00
	.type		__unnamed_2,@object
	.size		__unnamed_2,(.L_2 - __unnamed_2)
__unnamed_2:
        /* <DEDUP_REMOVED lines=42> */
        /*050a*/ 	.byte	0x3e, 0x3e, 0x5d, 0x00
.L_2:


//--------------------- .nv.shared._ZN7cutlass13device_kernelINS_4gemm6kernel13GemmUniversalIN4cute5tupleIJiiiiEEENS1_10collective13CollectiveMmaINS1_35MainloopSm100TmaUmmaWarpSpecializedILi40ELi2ELi4ENS5_IJNS4_1CILi2EEENSA_ILi1EEESC_EEEEENS5_IJNSA_ILi128EEENSA_ILi192EEENSA_ILi16EEEEEENS_6half_tENS5_IJlSC_lEEESJ_SK_NS4_8TiledMMAINS4_8MMA_AtomIJNS4_26SM100_MMA_F16BF16_2x1SM_SSISJ_SJ_fLi128ELi192ELNS4_4UMMA5MajorE0ELSP_0ELNSO_7ScaleInE0ELSQ_0EEEEEENS4_6LayoutINS5_IJSC_SC_SC_EEENS5_IJNSA_ILi0EEESV_SV_EEEEENS5_IJNS4_10UnderscoreESY_SY_EEEEENS4_18SM100_TMA_2SM_LOADENS4_14ComposedLayoutINS4_7SwizzleILi1ELi4ELi3EEENS4_18smem_ptr_flag_bitsILi16EEENST_INS5_IJNSA_ILi8EEESH_EEENS5_IJSH_SC_EEEEEEEvNS4_8identityES11_S1B_vS1C_EENS_8epilogue10collective18CollectiveEpilogueINS1E_23Sm100TmaWarpSpecializedILi3ELi2ELi32ELb1ELb0EEEJNS5_IJNSA_ILi64EEESG_SH_EEENS5_IJNST_IS1J_SC_EENST_INS5_IJNSA_ILi32EEESB_EEENS5_IJSC_NSA_ILi96EEEEEEEEEEESJ_SK_SJ_SK_NS1E_6fusion15FusionCallbacksIS1I_NS1S_17LinearCombinationISJ_fSJ_fLNS_15FloatRoundStyleE2EEES1K_S1R_JEEENS4_5SM1004TMEM4LOAD26SM100_TMEM_LOAD_32dp32b32xENS4_13SM90_TMA_LOADENS12_INS13_ILi2ELi4ELi3EEES16_NST_INS5_IJS17_S1M_EEENS5_IJS1M_SC_EEEEEEENS4_39AutoVectorizingCopyWithAssumedAlignmentILi128EEENS4_14SM90_TMA_STOREES27_S29_S29_EEEvvEEEEvNT_6ParamsE --------------------------
	.section	.nv.shared._ZN7cutlass13device_kernelINS_4gemm6kernel13GemmUniversalIN4cute5tupleIJiiiiEEENS1_10collective13CollectiveMmaINS1_35MainloopSm100TmaUmmaWarpSpecializedILi40ELi2ELi4ENS5_IJNS4_1CILi2EEENSA_ILi1EEESC_EEEEENS5_IJNSA_ILi128EEENSA_ILi192EEENSA_ILi16EEEEEENS_6half_tENS5_IJlSC_lEEESJ_SK_NS4_8TiledMMAINS4_8MMA_AtomIJNS4_26SM100_MMA_F16BF16_2x1SM_SSISJ_SJ_fLi128ELi192ELNS4_4UMMA5MajorE0ELSP_0ELNSO_7ScaleInE0ELSQ_0EEEEEENS4_6LayoutINS5_IJSC_SC_SC_EEENS5_IJNSA_ILi0EEESV_SV_EEEEENS5_IJNS4_10UnderscoreESY_SY_EEEEENS4_18SM100_TMA_2SM_LOADENS4_14ComposedLayoutINS4_7SwizzleILi1ELi4ELi3EEENS4_18smem_ptr_flag_bitsILi16EEENST_INS5_IJNSA_ILi8EEESH_EEENS5_IJSH_SC_EEEEEEEvNS4_8identityES11_S1B_vS1C_EENS_8epilogue10collective18CollectiveEpilogueINS1E_23Sm100TmaWarpSpecializedILi3ELi2ELi32ELb1ELb0EEEJNS5_IJNSA_ILi64EEESG_SH_EEENS5_IJNST_IS1J_SC_EENST_INS5_IJNSA_ILi32EEESB_EEENS5_IJSC_NSA_ILi96EEEEEEEEEEESJ_SK_SJ_SK_NS1E_6fusion15FusionCallbacksIS1I_NS1S_17LinearCombinationISJ_fSJ_fLNS_15FloatRoundStyleE2EEES1K_S1R_JEEENS4_5SM1004TMEM4LOAD26SM100_TMEM_LOAD_32dp32b32xENS4_13SM90_TMA_LOADENS12_INS13_ILi2ELi4ELi3EEES16_NST_INS5_IJS17_S1M_EEENS5_IJS1M_SC_EEEEEEENS4_39AutoVectorizingCopyWithAssumedAlignmentILi128EEENS4_14SM90_TMA_STOREES27_S29_S29_EEEvvEEEEvNT_6ParamsE,"aw",@nobits
	.sectionflags	@""
	.align	16
	.zero		1024


//--------------------- .nv.shared.reserved.0     --------------------------
	.section	.nv.shared.reserved.0,"aw",@nobits
	.weak		__nv_reservedSMEM_offset_0_alias
	.size		__nv_reservedSMEM_offset_0_alias, 0, 64
	.other		__nv_reservedSMEM_offset_0_alias,@"STO_CUDA_RESERVED_SHARED STV_DEFAULT"
__nv_reservedSMEM_offset_0_alias:
	.zero		0
.nv.shared.reserved.0:
	.zero		64
	.weak		__nv_reservedSMEM_tcgen05_partition
	.type		__nv_reservedSMEM_tcgen05_partition,@object
	.size		__nv_reservedSMEM_tcgen05_partition,(.L_0 - __nv_reservedSMEM_tcgen05_partition)
__nv_reservedSMEM_tcgen05_partition:
	.zero		32
.L_0:


//--------------------- .nv.global                --------------------------
	.section	.nv.global,"aw",@nobits
.nv.global:
	.type		_ZN40_INTERNAL_96173a1e_4_k_cu_714f9422_238424cute1_E,@object
	.size		_ZN40_INTERNAL_96173a1e_4_k_cu_714f9422_238424cute1_E,(_ZN40_INTERNAL_96173a1e_4_k_cu_714f9422_238424cuda3std3__45__cpo6cbeginE - _ZN40_INTERNAL_96173a1e_4_k_cu_714f9422_238424cute1_E)
_ZN40_INTERNAL_96173a1e_4_k_cu_714f9422_238424cute1_E:
	.zero		1
	.type		_ZN40_INTERNAL_96173a1e_4_k_cu_714f9422_238424cuda3std3__45__cpo6cbeginE,@object
	.size		_ZN40_INTERNAL_96173a1e_4_k_cu_714f9422_238424cuda3std3__45__cpo6cbeginE,(_ZN40_INTERNAL_96173a1e_4_k_cu_714f9422_238424cuda3std3__48in_placeE - _ZN40_INTERNAL_96173a1e_4_k_cu_714f9422_238424cuda3std3__45__cpo6cbeginE)
_ZN40_INTERNAL_96173a1e_4_k_cu_714f9422_238424cuda3std3__45__cpo6cbeginE:
	.zero		1
	.type		_ZN40_INTERNAL_96173a1e_4_k_cu_714f9422_238424cuda3std3__48in_placeE,@object
	.size		_ZN40_INTERNAL_96173a1e_4_k_cu_714f9422_238424cuda3std3__48in_placeE,(_ZN40_INTERNAL_96173a1e_4_k_cu_714f9422_238424cuda3std6ranges3__45__cpo9iter_moveE - _ZN40_INTERNAL_96173a1e_4_k_cu_714f9422_238424cuda3std3__48in_placeE)
_ZN40_INTERNAL_96173a1e_4_k_cu_714f9422_238424cuda3std3__48in_placeE:
	.zero		1
	.type		_ZN40_INTERNAL_96173a1e_4_k_cu_714f9422_238424cuda3std6ranges3__45__cpo9iter_moveE,@object
	.size		_ZN40_INTERNAL_96173a1e_4_k_cu_714f9422_238424cuda3std6ranges3__45__cpo9iter_moveE,(_ZN40_INTERNAL_96173a1e_4_k_cu_714f9422_238424cuda3std3__45__cpo5beginE - _ZN40_INTERNAL_96173a1e_4_k_cu_714f9422_238424cuda3std6ranges3__45__cpo9iter_moveE)
_ZN40_INTERNAL_96173a1e_4_k_cu_714f9422_238424cuda3std6ranges3__45__cpo9iter_moveE:
	.zero		1
	.type		_ZN40_INTERNAL_96173a1e_4_k_cu_714f9422_238424cuda3std3__45__cpo5beginE,@object
	.size		_ZN40_INTERNAL_96173a1e_4_k_cu_714f9422_238424cuda3std3__45__cpo5beginE,(_ZN40_INTERNAL_96173a1e_4_k_cu_714f9422_238424cuda3std3__442_GLOBAL__N__96173a1e_4_k_cu_714f9422_238426ignoreE - _ZN40_INTERNAL_96173a1e_4_k_cu_714f9422_238424cuda3std3__45__cpo5beginE)
_ZN40_INTERNAL_96173a1e_4_k_cu_714f9422_238424cuda3std3__45__cpo5beginE:
	.zero		1
	.type		_ZN40_INTERNAL_96173a1e_4_k_cu_714f9422_238424cuda3std3__442_GLOBAL__N__96173a1e_4_k_cu_714f9422_238426ignoreE,@object
	.size		_ZN40_INTERNAL_96173a1e_4_k_cu_714f9422_238424cuda3std3__442_GLOBAL__N__96173a1e_4_k_cu_714f9422_238426ignoreE,(_ZN40_INTERNAL_96173a1e_4_k_cu_714f9422_238424cute7productE - _ZN40_INTERNAL_96173a1e_4_k_cu_714f9422_238424cuda3std3__442_GLOBAL__N__96173a1e_4_k_cu_714f9422_238426ignoreE)
_ZN40_INTERNAL_96173a1e_4_k_cu_714f9422_238424cuda3std3__442_GLOBAL__N__96173a1e_4_k_cu_714f9422_238426ignoreE:
	.zero		1
	.type		_ZN40_INTERNAL_96173a1e_4_k_cu_714f9422_238424cute7productE,@object
	.size		_ZN40_INTERNAL_96173a1e_4_k_cu_714f9422_238424cute7productE,(_ZN40_INTERNAL_96173a1e_4_k_cu_714f9422_238424cuda3std3__45__cpo3endE - _ZN40_INTERNAL_96173a1e_4_k_cu_714f9422_238424cute7productE)
_ZN40_INTERNAL_96173a1e_4_k_cu_714f9422_238424cute7productE:
	.zero		1
	.type		_ZN40_INTERNAL_96173a1e_4_k_cu_714f9422_238424cuda3std3__45__cpo3endE,@object
	.size		_ZN40_INTERNAL_96173a1e_4_k_cu_714f9422_238424cuda3std3__45__cpo3endE,(_ZN40_INTERNAL_96173a1e_4_k_cu_714f9422_238424cuda3std3__419piecewise_constructE - _ZN40_INTERNAL_96173a1e_4_k_cu_714f9422_238424cuda3std3__45__cpo3endE)
_ZN40_INTERNAL_96173a1e_4_k_cu_714f9422_238424cuda3std3__45__cpo3endE:
	.zero		1
	.type		_ZN40_INTERNAL_96173a1e_4_k_cu_714f9422_238424cuda3std3__419piecewise_constructE,@object
	.size		_ZN40_INTERNAL_96173a1e_4_k_cu_714f9422_238424cuda3std3__419piecewise_constructE,(_ZN40_INTERNAL_96173a1e_4_k_cu_714f9422_238424cuda3std3__45__cpo4cendE - _ZN40_INTERNAL_96173a1e_4_k_cu_714f9422_238424cuda3std3__419piecewise_constructE)
_ZN40_INTERNAL_96173a1e_4_k_cu_714f9422_238424cuda3std3__419piecewise_constructE:
	.zero		1
	.type		_ZN40_INTERNAL_96173a1e_4_k_cu_714f9422_238424cuda3std3__45__cpo4cendE,@object
	.size		_ZN40_INTERNAL_96173a1e_4_k_cu_714f9422_238424cuda3std3__45__cpo4cendE,(_ZN40_INTERNAL_96173a1e_4_k_cu_714f9422_238424cuda3std6ranges3__45__cpo4swapE - _ZN40_INTERNAL_96173a1e_4_k_cu_714f9422_238424cuda3std3__45__cpo4cendE)
_ZN40_INTERNAL_96173a1e_4_k_cu_714f9422_238424cuda3std3__45__cpo4cendE:
	.zero		1
	.type		_ZN40_INTERNAL_96173a1e_4_k_cu_714f9422_238424cuda3std6ranges3__45__cpo4swapE,@object
	.size		_ZN40_INTERNAL_96173a1e_4_k_cu_714f9422_238424cuda3std6ranges3__45__cpo4swapE,(.L_10 - _ZN40_INTERNAL_96173a1e_4_k_cu_714f9422_238424cuda3std6ranges3__45__cpo4swapE)
_ZN40_INTERNAL_96173a1e_4_k_cu_714f9422_238424cuda3std6ranges3__45__cpo4swapE:
	.zero		1
.L_10:


//--------------------- .nv.constant0._ZN7cutlass13device_kernelINS_4gemm6kernel13GemmUniversalIN4cute5tupleIJiiiiEEENS1_10collective13CollectiveMmaINS1_35MainloopSm100TmaUmmaWarpSpecializedILi40ELi2ELi4ENS5_IJNS4_1CILi2EEENSA_ILi1EEESC_EEEEENS5_IJNSA_ILi128EEENSA_ILi192EEENSA_ILi16EEEEEENS_6half_tENS5_IJlSC_lEEESJ_SK_NS4_8TiledMMAINS4_8MMA_AtomIJNS4_26SM100_MMA_F16BF16_2x1SM_SSISJ_SJ_fLi128ELi192ELNS4_4UMMA5MajorE0ELSP_0ELNSO_7ScaleInE0ELSQ_0EEEEEENS4_6LayoutINS5_IJSC_SC_SC_EEENS5_IJNSA_ILi0EEESV_SV_EEEEENS5_IJNS4_10UnderscoreESY_SY_EEEEENS4_18SM100_TMA_2SM_LOADENS4_14ComposedLayoutINS4_7SwizzleILi1ELi4ELi3EEENS4_18smem_ptr_flag_bitsILi16EEENST_INS5_IJNSA_ILi8EEESH_EEENS5_IJSH_SC_EEEEEEEvNS4_8identityES11_S1B_vS1C_EENS_8epilogue10collective18CollectiveEpilogueINS1E_23Sm100TmaWarpSpecializedILi3ELi2ELi32ELb1ELb0EEEJNS5_IJNSA_ILi64EEESG_SH_EEENS5_IJNST_IS1J_SC_EENST_INS5_IJNSA_ILi32EEESB_EEENS5_IJSC_NSA_ILi96EEEEEEEEEEESJ_SK_SJ_SK_NS1E_6fusion15FusionCallbacksIS1I_NS1S_17LinearCombinationISJ_fSJ_fLNS_15FloatRoundStyleE2EEES1K_S1R_JEEENS4_5SM1004TMEM4LOAD26SM100_TMEM_LOAD_32dp32b32xENS4_13SM90_TMA_LOADENS12_INS13_ILi2ELi4ELi3EEES16_NST_INS5_IJS17_S1M_EEENS5_IJS1M_SC_EEEEEEENS4_39AutoVectorizingCopyWithAssumedAlignmentILi128EEENS4_14SM90_TMA_STOREES27_S29_S29_EEEvvEEEEvNT_6ParamsE --------------------------
	.section	.nv.constant0._ZN7cutlass13device_kernelINS_4gemm6kernel13GemmUniversalIN4cute5tupleIJiiiiEEENS1_10collective13CollectiveMmaINS1_35MainloopSm100TmaUmmaWarpSpecializedILi40ELi2ELi4ENS5_IJNS4_1CILi2EEENSA_ILi1EEESC_EEEEENS5_IJNSA_ILi128EEENSA_ILi192EEENSA_ILi16EEEEEENS_6half_tENS5_IJlSC_lEEESJ_SK_NS4_8TiledMMAINS4_8MMA_AtomIJNS4_26SM100_MMA_F16BF16_2x1SM_SSISJ_SJ_fLi128ELi192ELNS4_4UMMA5MajorE0ELSP_0ELNSO_7ScaleInE0ELSQ_0EEEEEENS4_6LayoutINS5_IJSC_SC_SC_EEENS5_IJNSA_ILi0EEESV_SV_EEEEENS5_IJNS4_10UnderscoreESY_SY_EEEEENS4_18SM100_TMA_2SM_LOADENS4_14ComposedLayoutINS4_7SwizzleILi1ELi4ELi3EEENS4_18smem_ptr_flag_bitsILi16EEENST_INS5_IJNSA_ILi8EEESH_EEENS5_IJSH_SC_EEEEEEEvNS4_8identityES11_S1B_vS1C_EENS_8epilogue10collective18CollectiveEpilogueINS1E_23Sm100TmaWarpSpecializedILi3ELi2ELi32ELb1ELb0EEEJNS5_IJNSA_ILi64EEESG_SH_EEENS5_IJNST_IS1J_SC_EENST_INS5_IJNSA_ILi32EEESB_EEENS5_IJSC_NSA_ILi96EEEEEEEEEEESJ_SK_SJ_SK_NS1E_6fusion15FusionCallbacksIS1I_NS1S_17LinearCombinationISJ_fSJ_fLNS_15FloatRoundStyleE2EEES1K_S1R_JEEENS4_5SM1004TMEM4LOAD26SM100_TMEM_LOAD_32dp32b32xENS4_13SM90_TMA_LOADENS12_INS13_ILi2ELi4ELi3EEES16_NST_INS5_IJS17_S1M_EEENS5_IJS1M_SC_EEEEEEENS4_39AutoVectorizingCopyWithAssumedAlignmentILi128EEENS4_14SM90_TMA_STOREES27_S29_S29_EEEvvEEEEvNT_6ParamsE,"a",@progbits
	.sectionflags	@""
	.align	4
.nv.constant0._ZN7cutlass13device_kernelINS_4gemm6kernel13GemmUniversalIN4cute5tupleIJiiiiEEENS1_10collective13CollectiveMmaINS1_35MainloopSm100TmaUmmaWarpSpecializedILi40ELi2ELi4ENS5_IJNS4_1CILi2EEENSA_ILi1EEESC_EEEEENS5_IJNSA_ILi128EEENSA_ILi192EEENSA_ILi16EEEEEENS_6half_tENS5_IJlSC_lEEESJ_SK_NS4_8TiledMMAINS4_8MMA_AtomIJNS4_26SM100_MMA_F16BF16_2x1SM_SSISJ_SJ_fLi128ELi192ELNS4_4UMMA5MajorE0ELSP_0ELNSO_7ScaleInE0ELSQ_0EEEEEENS4_6LayoutINS5_IJSC_SC_SC_EEENS5_IJNSA_ILi0EEESV_SV_EEEEENS5_IJNS4_10UnderscoreESY_SY_EEEEENS4_18SM100_TMA_2SM_LOADENS4_14ComposedLayoutINS4_7SwizzleILi1ELi4ELi3EEENS4_18smem_ptr_flag_bitsILi16EEENST_INS5_IJNSA_ILi8EEESH_EEENS5_IJSH_SC_EEEEEEEvNS4_8identityES11_S1B_vS1C_EENS_8epilogue10collective18CollectiveEpilogueINS1E_23Sm100TmaWarpSpecializedILi3ELi2ELi32ELb1ELb0EEEJNS5_IJNSA_ILi64EEESG_SH_EEENS5_IJNST_IS1J_SC_EENST_INS5_IJNSA_ILi32EEESB_EEENS5_IJSC_NSA_ILi96EEEEEEEEEEESJ_SK_SJ_SK_NS1E_6fusion15FusionCallbacksIS1I_NS1S_17LinearCombinationISJ_fSJ_fLNS_15FloatRoundStyleE2EEES1K_S1R_JEEENS4_5SM1004TMEM4LOAD26SM100_TMEM_LOAD_32dp32b32xENS4_13SM90_TMA_LOADENS12_INS13_ILi2ELi4ELi3EEES16_NST_INS5_IJS17_S1M_EEENS5_IJS1M_SC_EEEEEEENS4_39AutoVectorizingCopyWithAssumedAlignmentILi128EEENS4_14SM90_TMA_STOREES27_S29_S29_EEEvvEEEEvNT_6ParamsE:
	.zero		2944


//--------------------- SYMBOLS --------------------------

	.type		.nv.reservedSmem.offset0,@object
	.size		.nv.reservedSmem.offset0,0x4
	.type		.nv.reservedSmem.cap,@object
	.size		.nv.reservedSmem.cap,0x4
	.type		__assertfail,@function
